//
// Generated by NVIDIA NVVM Compiler
//
// Compiler Build ID: CL-36424714
// Cuda compilation tools, release 13.0, V13.0.88
// Based on NVVM 20.0.0
//

.version 9.0
.target sm_100
.address_size 64

	// .globl	_Z5naivePKfS0_Pfmmm
// _ZZ10shared_memILj32EEvPKfS1_PfmmmE3A_s has been demoted
// _ZZ10shared_memILj32EEvPKfS1_PfmmmE3B_s has been demoted

.visible .entry _Z5naivePKfS0_Pfmmm(
	.param .u64 .ptr .align 1 _Z5naivePKfS0_Pfmmm_param_0,
	.param .u64 .ptr .align 1 _Z5naivePKfS0_Pfmmm_param_1,
	.param .u64 .ptr .align 1 _Z5naivePKfS0_Pfmmm_param_2,
	.param .u64 _Z5naivePKfS0_Pfmmm_param_3,
	.param .u64 _Z5naivePKfS0_Pfmmm_param_4,
	.param .u64 _Z5naivePKfS0_Pfmmm_param_5
)
{
	.reg .pred 	%p<13>;
	.reg .b32 	%r<10>;
	.reg .b32 	%f<68>;
	.reg .b64 	%rd<106>;

	ld.param.u64 	%rd26, [_Z5naivePKfS0_Pfmmm_param_0];
	ld.param.u64 	%rd27, [_Z5naivePKfS0_Pfmmm_param_1];
	ld.param.u64 	%rd28, [_Z5naivePKfS0_Pfmmm_param_3];
	ld.param.u64 	%rd24, [_Z5naivePKfS0_Pfmmm_param_4];
	ld.param.u64 	%rd25, [_Z5naivePKfS0_Pfmmm_param_5];
	cvta.to.global.u64 	%rd1, %rd27;
	cvta.to.global.u64 	%rd2, %rd26;
	mov.u32 	%r1, %ntid.x;
	mov.u32 	%r2, %ctaid.x;
	mov.u32 	%r3, %tid.x;
	mad.lo.s32 	%r4, %r1, %r2, %r3;
	cvt.u64.u32 	%rd3, %r4;
	mov.u32 	%r5, %ntid.y;
	mov.u32 	%r6, %ctaid.y;
	mov.u32 	%r7, %tid.y;
	mad.lo.s32 	%r8, %r5, %r6, %r7;
	cvt.u64.u32 	%rd4, %r8;
	setp.le.u64 	%p1, %rd25, %rd3;
	setp.le.u64 	%p2, %rd28, %rd4;
	or.pred  	%p3, %p1, %p2;
	@%p3 bra 	$L__BB0_14;
	setp.eq.s64 	%p4, %rd24, 0;
	mov.f32 	%f67, 0f00000000;
	@%p4 bra 	$L__BB0_13;
	mul.lo.s64 	%rd5, %rd24, %rd4;
	and.b64  	%rd6, %rd24, 7;
	setp.lt.u64 	%p5, %rd24, 8;
	mov.f32 	%f67, 0f00000000;
	mov.b64 	%rd104, 0;
	@%p5 bra 	$L__BB0_5;
	and.b64  	%rd104, %rd24, -8;
	shl.b64 	%rd31, %rd3, 2;
	add.s64 	%rd101, %rd1, %rd31;
	shl.b64 	%rd9, %rd25, 5;
	shl.b64 	%rd32, %rd5, 2;
	add.s64 	%rd33, %rd32, %rd2;
	add.s64 	%rd100, %rd33, 16;
	mov.f32 	%f67, 0f00000000;
	mov.u64 	%rd102, %rd104;
$L__BB0_4:
	.pragma "nounroll";
	ld.global.f32 	%f17, [%rd100+-16];
	ld.global.f32 	%f18, [%rd101];
	fma.rn.f32 	%f19, %f17, %f18, %f67;
	ld.global.f32 	%f20, [%rd100+-12];
	shl.b64 	%rd34, %rd25, 2;
	add.s64 	%rd35, %rd101, %rd34;
	ld.global.f32 	%f21, [%rd35];
	fma.rn.f32 	%f22, %f20, %f21, %f19;
	ld.global.f32 	%f23, [%rd100+-8];
	add.s64 	%rd36, %rd35, %rd34;
	ld.global.f32 	%f24, [%rd36];
	fma.rn.f32 	%f25, %f23, %f24, %f22;
	ld.global.f32 	%f26, [%rd100+-4];
	add.s64 	%rd37, %rd36, %rd34;
	ld.global.f32 	%f27, [%rd37];
	fma.rn.f32 	%f28, %f26, %f27, %f25;
	ld.global.f32 	%f29, [%rd100];
	add.s64 	%rd38, %rd37, %rd34;
	ld.global.f32 	%f30, [%rd38];
	fma.rn.f32 	%f31, %f29, %f30, %f28;
	ld.global.f32 	%f32, [%rd100+4];
	add.s64 	%rd39, %rd38, %rd34;
	ld.global.f32 	%f33, [%rd39];
	fma.rn.f32 	%f34, %f32, %f33, %f31;
	ld.global.f32 	%f35, [%rd100+8];
	add.s64 	%rd40, %rd39, %rd34;
	ld.global.f32 	%f36, [%rd40];
	fma.rn.f32 	%f37, %f35, %f36, %f34;
	ld.global.f32 	%f38, [%rd100+12];
	add.s64 	%rd41, %rd40, %rd34;
	ld.global.f32 	%f39, [%rd41];
	fma.rn.f32 	%f67, %f38, %f39, %f37;
	add.s64 	%rd102, %rd102, -8;
	add.s64 	%rd101, %rd101, %rd9;
	add.s64 	%rd100, %rd100, 32;
	setp.ne.s64 	%p6, %rd102, 0;
	@%p6 bra 	$L__BB0_4;
$L__BB0_5:
	setp.eq.s64 	%p7, %rd6, 0;
	@%p7 bra 	$L__BB0_13;
	and.b64  	%rd18, %rd24, 3;
	setp.lt.u64 	%p8, %rd6, 4;
	@%p8 bra 	$L__BB0_8;
	add.s64 	%rd42, %rd104, %rd5;
	mad.lo.s64 	%rd43, %rd104, %rd25, %rd3;
	shl.b64 	%rd44, %rd42, 2;
	add.s64 	%rd45, %rd2, %rd44;
	ld.global.f32 	%f41, [%rd45];
	shl.b64 	%rd46, %rd43, 2;
	add.s64 	%rd47, %rd1, %rd46;
	ld.global.f32 	%f42, [%rd47];
	fma.rn.f32 	%f43, %f41, %f42, %f67;
	add.s64 	%rd48, %rd104, 1;
	and.b64  	%rd49, %rd48, 4294967295;
	add.s64 	%rd50, %rd49, %rd5;
	mad.lo.s64 	%rd51, %rd49, %rd25, %rd3;
	shl.b64 	%rd52, %rd50, 2;
	add.s64 	%rd53, %rd2, %rd52;
	ld.global.f32 	%f44, [%rd53];
	shl.b64 	%rd54, %rd51, 2;
	add.s64 	%rd55, %rd1, %rd54;
	ld.global.f32 	%f45, [%rd55];
	fma.rn.f32 	%f46, %f44, %f45, %f43;
	add.s64 	%rd56, %rd104, 2;
	and.b64  	%rd57, %rd56, 4294967295;
	add.s64 	%rd58, %rd57, %rd5;
	mad.lo.s64 	%rd59, %rd57, %rd25, %rd3;
	shl.b64 	%rd60, %rd58, 2;
	add.s64 	%rd61, %rd2, %rd60;
	ld.global.f32 	%f47, [%rd61];
	shl.b64 	%rd62, %rd59, 2;
	add.s64 	%rd63, %rd1, %rd62;
	ld.global.f32 	%f48, [%rd63];
	fma.rn.f32 	%f49, %f47, %f48, %f46;
	add.s64 	%rd64, %rd104, 3;
	and.b64  	%rd65, %rd64, 4294967295;
	add.s64 	%rd66, %rd65, %rd5;
	mad.lo.s64 	%rd67, %rd65, %rd25, %rd3;
	shl.b64 	%rd68, %rd66, 2;
	add.s64 	%rd69, %rd2, %rd68;
	ld.global.f32 	%f50, [%rd69];
	shl.b64 	%rd70, %rd67, 2;
	add.s64 	%rd71, %rd1, %rd70;
	ld.global.f32 	%f51, [%rd71];
	fma.rn.f32 	%f67, %f50, %f51, %f49;
	add.s64 	%rd72, %rd104, 4;
	and.b64  	%rd104, %rd72, 4294967295;
$L__BB0_8:
	setp.eq.s64 	%p9, %rd18, 0;
	@%p9 bra 	$L__BB0_13;
	setp.eq.s64 	%p10, %rd18, 1;
	@%p10 bra 	$L__BB0_11;
	add.s64 	%rd73, %rd104, %rd5;
	mad.lo.s64 	%rd74, %rd104, %rd25, %rd3;
	shl.b64 	%rd75, %rd73, 2;
	add.s64 	%rd76, %rd2, %rd75;
	ld.global.f32 	%f53, [%rd76];
	shl.b64 	%rd77, %rd74, 2;
	add.s64 	%rd78, %rd1, %rd77;
	ld.global.f32 	%f54, [%rd78];
	fma.rn.f32 	%f55, %f53, %f54, %f67;
	add.s64 	%rd79, %rd104, 1;
	and.b64  	%rd80, %rd79, 4294967295;
	add.s64 	%rd81, %rd80, %rd5;
	mad.lo.s64 	%rd82, %rd80, %rd25, %rd3;
	shl.b64 	%rd83, %rd81, 2;
	add.s64 	%rd84, %rd2, %rd83;
	ld.global.f32 	%f56, [%rd84];
	shl.b64 	%rd85, %rd82, 2;
	add.s64 	%rd86, %rd1, %rd85;
	ld.global.f32 	%f57, [%rd86];
	fma.rn.f32 	%f67, %f56, %f57, %f55;
	add.s64 	%rd87, %rd104, 2;
	and.b64  	%rd104, %rd87, 4294967295;
$L__BB0_11:
	and.b64  	%rd88, %rd24, 1;
	setp.eq.b64 	%p11, %rd88, 1;
	not.pred 	%p12, %p11;
	@%p12 bra 	$L__BB0_13;
	add.s64 	%rd89, %rd104, %rd5;
	mad.lo.s64 	%rd90, %rd104, %rd25, %rd3;
	shl.b64 	%rd91, %rd89, 2;
	add.s64 	%rd92, %rd2, %rd91;
	ld.global.f32 	%f58, [%rd92];
	shl.b64 	%rd93, %rd90, 2;
	add.s64 	%rd94, %rd1, %rd93;
	ld.global.f32 	%f59, [%rd94];
	fma.rn.f32 	%f67, %f58, %f59, %f67;
$L__BB0_13:
	ld.param.u64 	%rd99, [_Z5naivePKfS0_Pfmmm_param_2];
	mad.lo.s64 	%rd95, %rd25, %rd4, %rd3;
	cvta.to.global.u64 	%rd96, %rd99;
	shl.b64 	%rd97, %rd95, 2;
	add.s64 	%rd98, %rd96, %rd97;
	st.global.f32 	[%rd98], %f67;
$L__BB0_14:
	ret;

}
	// .globl	_Z7coalescILj384EEvPKfS1_Pfmmm
.visible .entry _Z7coalescILj384EEvPKfS1_Pfmmm(
	.param .u64 .ptr .align 1 _Z7coalescILj384EEvPKfS1_Pfmmm_param_0,
	.param .u64 .ptr .align 1 _Z7coalescILj384EEvPKfS1_Pfmmm_param_1,
	.param .u64 .ptr .align 1 _Z7coalescILj384EEvPKfS1_Pfmmm_param_2,
	.param .u64 _Z7coalescILj384EEvPKfS1_Pfmmm_param_3,
	.param .u64 _Z7coalescILj384EEvPKfS1_Pfmmm_param_4,
	.param .u64 _Z7coalescILj384EEvPKfS1_Pfmmm_param_5
)
{
	.reg .pred 	%p<13>;
	.reg .b16 	%rs<9>;
	.reg .b32 	%r<11>;
	.reg .b32 	%f<68>;
	.reg .b64 	%rd<106>;

	ld.param.u64 	%rd26, [_Z7coalescILj384EEvPKfS1_Pfmmm_param_0];
	ld.param.u64 	%rd27, [_Z7coalescILj384EEvPKfS1_Pfmmm_param_1];
	ld.param.u64 	%rd28, [_Z7coalescILj384EEvPKfS1_Pfmmm_param_3];
	ld.param.u64 	%rd24, [_Z7coalescILj384EEvPKfS1_Pfmmm_param_4];
	ld.param.u64 	%rd25, [_Z7coalescILj384EEvPKfS1_Pfmmm_param_5];
	cvta.to.global.u64 	%rd1, %rd27;
	cvta.to.global.u64 	%rd2, %rd26;
	mov.u32 	%r1, %ctaid.x;
	mul.lo.s32 	%r2, %r1, 384;
	mov.u32 	%r3, %tid.x;
	cvt.u16.u32 	%rs1, %r3;
	mul.hi.u16 	%rs2, %rs1, 683;
	shr.u16 	%rs3, %rs2, 2;
	cvt.u32.u16 	%r4, %rs3;
	or.b32  	%r5, %r2, %r4;
	cvt.u64.u32 	%rd3, %r5;
	mov.u32 	%r6, %ctaid.y;
	mov.u32 	%r7, %tid.y;
	cvt.u16.u32 	%rs4, %r7;
	mul.hi.u16 	%rs5, %rs4, 683;
	shr.u16 	%rs6, %rs5, 2;
	mul.lo.s16 	%rs7, %rs6, 384;
	sub.s16 	%rs8, %rs4, %rs7;
	cvt.u32.u16 	%r8, %rs8;
	mad.lo.s32 	%r9, %r6, 384, %r8;
	cvt.u64.u32 	%rd4, %r9;
	setp.le.u64 	%p1, %rd25, %rd3;
	setp.le.u64 	%p2, %rd28, %rd4;
	or.pred  	%p3, %p1, %p2;
	@%p3 bra 	$L__BB1_14;
	setp.eq.s64 	%p4, %rd24, 0;
	mov.f32 	%f67, 0f00000000;
	@%p4 bra 	$L__BB1_13;
	mul.lo.s64 	%rd5, %rd24, %rd4;
	and.b64  	%rd6, %rd24, 7;
	setp.lt.u64 	%p5, %rd24, 8;
	mov.f32 	%f67, 0f00000000;
	mov.b64 	%rd104, 0;
	@%p5 bra 	$L__BB1_5;
	and.b64  	%rd104, %rd24, -8;
	shl.b64 	%rd31, %rd3, 2;
	add.s64 	%rd101, %rd1, %rd31;
	shl.b64 	%rd9, %rd25, 5;
	shl.b64 	%rd32, %rd5, 2;
	add.s64 	%rd33, %rd32, %rd2;
	add.s64 	%rd100, %rd33, 16;
	mov.f32 	%f67, 0f00000000;
	mov.u64 	%rd102, %rd104;
$L__BB1_4:
	.pragma "nounroll";
	ld.global.f32 	%f17, [%rd100+-16];
	ld.global.f32 	%f18, [%rd101];
	fma.rn.f32 	%f19, %f17, %f18, %f67;
	ld.global.f32 	%f20, [%rd100+-12];
	shl.b64 	%rd34, %rd25, 2;
	add.s64 	%rd35, %rd101, %rd34;
	ld.global.f32 	%f21, [%rd35];
	fma.rn.f32 	%f22, %f20, %f21, %f19;
	ld.global.f32 	%f23, [%rd100+-8];
	add.s64 	%rd36, %rd35, %rd34;
	ld.global.f32 	%f24, [%rd36];
	fma.rn.f32 	%f25, %f23, %f24, %f22;
	ld.global.f32 	%f26, [%rd100+-4];
	add.s64 	%rd37, %rd36, %rd34;
	ld.global.f32 	%f27, [%rd37];
	fma.rn.f32 	%f28, %f26, %f27, %f25;
	ld.global.f32 	%f29, [%rd100];
	add.s64 	%rd38, %rd37, %rd34;
	ld.global.f32 	%f30, [%rd38];
	fma.rn.f32 	%f31, %f29, %f30, %f28;
	ld.global.f32 	%f32, [%rd100+4];
	add.s64 	%rd39, %rd38, %rd34;
	ld.global.f32 	%f33, [%rd39];
	fma.rn.f32 	%f34, %f32, %f33, %f31;
	ld.global.f32 	%f35, [%rd100+8];
	add.s64 	%rd40, %rd39, %rd34;
	ld.global.f32 	%f36, [%rd40];
	fma.rn.f32 	%f37, %f35, %f36, %f34;
	ld.global.f32 	%f38, [%rd100+12];
	add.s64 	%rd41, %rd40, %rd34;
	ld.global.f32 	%f39, [%rd41];
	fma.rn.f32 	%f67, %f38, %f39, %f37;
	add.s64 	%rd102, %rd102, -8;
	add.s64 	%rd101, %rd101, %rd9;
	add.s64 	%rd100, %rd100, 32;
	setp.ne.s64 	%p6, %rd102, 0;
	@%p6 bra 	$L__BB1_4;
$L__BB1_5:
	setp.eq.s64 	%p7, %rd6, 0;
	@%p7 bra 	$L__BB1_13;
	and.b64  	%rd18, %rd24, 3;
	setp.lt.u64 	%p8, %rd6, 4;
	@%p8 bra 	$L__BB1_8;
	add.s64 	%rd42, %rd104, %rd5;
	mad.lo.s64 	%rd43, %rd104, %rd25, %rd3;
	shl.b64 	%rd44, %rd42, 2;
	add.s64 	%rd45, %rd2, %rd44;
	ld.global.f32 	%f41, [%rd45];
	shl.b64 	%rd46, %rd43, 2;
	add.s64 	%rd47, %rd1, %rd46;
	ld.global.f32 	%f42, [%rd47];
	fma.rn.f32 	%f43, %f41, %f42, %f67;
	add.s64 	%rd48, %rd104, 1;
	and.b64  	%rd49, %rd48, 4294967295;
	add.s64 	%rd50, %rd49, %rd5;
	mad.lo.s64 	%rd51, %rd49, %rd25, %rd3;
	shl.b64 	%rd52, %rd50, 2;
	add.s64 	%rd53, %rd2, %rd52;
	ld.global.f32 	%f44, [%rd53];
	shl.b64 	%rd54, %rd51, 2;
	add.s64 	%rd55, %rd1, %rd54;
	ld.global.f32 	%f45, [%rd55];
	fma.rn.f32 	%f46, %f44, %f45, %f43;
	add.s64 	%rd56, %rd104, 2;
	and.b64  	%rd57, %rd56, 4294967295;
	add.s64 	%rd58, %rd57, %rd5;
	mad.lo.s64 	%rd59, %rd57, %rd25, %rd3;
	shl.b64 	%rd60, %rd58, 2;
	add.s64 	%rd61, %rd2, %rd60;
	ld.global.f32 	%f47, [%rd61];
	shl.b64 	%rd62, %rd59, 2;
	add.s64 	%rd63, %rd1, %rd62;
	ld.global.f32 	%f48, [%rd63];
	fma.rn.f32 	%f49, %f47, %f48, %f46;
	add.s64 	%rd64, %rd104, 3;
	and.b64  	%rd65, %rd64, 4294967295;
	add.s64 	%rd66, %rd65, %rd5;
	mad.lo.s64 	%rd67, %rd65, %rd25, %rd3;
	shl.b64 	%rd68, %rd66, 2;
	add.s64 	%rd69, %rd2, %rd68;
	ld.global.f32 	%f50, [%rd69];
	shl.b64 	%rd70, %rd67, 2;
	add.s64 	%rd71, %rd1, %rd70;
	ld.global.f32 	%f51, [%rd71];
	fma.rn.f32 	%f67, %f50, %f51, %f49;
	add.s64 	%rd72, %rd104, 4;
	and.b64  	%rd104, %rd72, 4294967295;
$L__BB1_8:
	setp.eq.s64 	%p9, %rd18, 0;
	@%p9 bra 	$L__BB1_13;
	setp.eq.s64 	%p10, %rd18, 1;
	@%p10 bra 	$L__BB1_11;
	add.s64 	%rd73, %rd104, %rd5;
	mad.lo.s64 	%rd74, %rd104, %rd25, %rd3;
	shl.b64 	%rd75, %rd73, 2;
	add.s64 	%rd76, %rd2, %rd75;
	ld.global.f32 	%f53, [%rd76];
	shl.b64 	%rd77, %rd74, 2;
	add.s64 	%rd78, %rd1, %rd77;
	ld.global.f32 	%f54, [%rd78];
	fma.rn.f32 	%f55, %f53, %f54, %f67;
	add.s64 	%rd79, %rd104, 1;
	and.b64  	%rd80, %rd79, 4294967295;
	add.s64 	%rd81, %rd80, %rd5;
	mad.lo.s64 	%rd82, %rd80, %rd25, %rd3;
	shl.b64 	%rd83, %rd81, 2;
	add.s64 	%rd84, %rd2, %rd83;
	ld.global.f32 	%f56, [%rd84];
	shl.b64 	%rd85, %rd82, 2;
	add.s64 	%rd86, %rd1, %rd85;
	ld.global.f32 	%f57, [%rd86];
	fma.rn.f32 	%f67, %f56, %f57, %f55;
	add.s64 	%rd87, %rd104, 2;
	and.b64  	%rd104, %rd87, 4294967295;
$L__BB1_11:
	and.b64  	%rd88, %rd24, 1;
	setp.eq.b64 	%p11, %rd88, 1;
	not.pred 	%p12, %p11;
	@%p12 bra 	$L__BB1_13;
	add.s64 	%rd89, %rd104, %rd5;
	mad.lo.s64 	%rd90, %rd104, %rd25, %rd3;
	shl.b64 	%rd91, %rd89, 2;
	add.s64 	%rd92, %rd2, %rd91;
	ld.global.f32 	%f58, [%rd92];
	shl.b64 	%rd93, %rd90, 2;
	add.s64 	%rd94, %rd1, %rd93;
	ld.global.f32 	%f59, [%rd94];
	fma.rn.f32 	%f67, %f58, %f59, %f67;
$L__BB1_13:
	ld.param.u64 	%rd99, [_Z7coalescILj384EEvPKfS1_Pfmmm_param_2];
	mad.lo.s64 	%rd95, %rd25, %rd4, %rd3;
	cvta.to.global.u64 	%rd96, %rd99;
	shl.b64 	%rd97, %rd95, 2;
	add.s64 	%rd98, %rd96, %rd97;
	st.global.f32 	[%rd98], %f67;
$L__BB1_14:
	ret;

}
	// .globl	_Z10shared_memILj32EEvPKfS1_Pfmmm
.visible .entry _Z10shared_memILj32EEvPKfS1_Pfmmm(
	.param .u64 .ptr .align 1 _Z10shared_memILj32EEvPKfS1_Pfmmm_param_0,
	.param .u64 .ptr .align 1 _Z10shared_memILj32EEvPKfS1_Pfmmm_param_1,
	.param .u64 .ptr .align 1 _Z10shared_memILj32EEvPKfS1_Pfmmm_param_2,
	.param .u64 _Z10shared_memILj32EEvPKfS1_Pfmmm_param_3,
	.param .u64 _Z10shared_memILj32EEvPKfS1_Pfmmm_param_4,
	.param .u64 _Z10shared_memILj32EEvPKfS1_Pfmmm_param_5
)
{
	.reg .pred 	%p<3>;
	.reg .b32 	%r<26>;
	.reg .b32 	%f<105>;
	.reg .b64 	%rd<36>;
	// demoted variable
	.shared .align 4 .b8 _ZZ10shared_memILj32EEvPKfS1_PfmmmE3A_s[4096];
	// demoted variable
	.shared .align 4 .b8 _ZZ10shared_memILj32EEvPKfS1_PfmmmE3B_s[4096];
	ld.param.u64 	%rd15, [_Z10shared_memILj32EEvPKfS1_Pfmmm_param_0];
	ld.param.u64 	%rd16, [_Z10shared_memILj32EEvPKfS1_Pfmmm_param_1];
	ld.param.u64 	%rd12, [_Z10shared_memILj32EEvPKfS1_Pfmmm_param_2];
	ld.param.u64 	%rd13, [_Z10shared_memILj32EEvPKfS1_Pfmmm_param_4];
	ld.param.u64 	%rd14, [_Z10shared_memILj32EEvPKfS1_Pfmmm_param_5];
	cvta.to.global.u64 	%rd1, %rd16;
	cvta.to.global.u64 	%rd2, %rd15;
	mov.u32 	%r12, %ctaid.x;
	mov.u32 	%r13, %ctaid.y;
	mov.u32 	%r1, %tid.x;
	and.b32  	%r2, %r1, 31;
	shr.u32 	%r3, %r1, 5;
	shl.b32 	%r4, %r12, 5;
	shl.b32 	%r5, %r13, 5;
	setp.eq.s64 	%p1, %rd13, 0;
	mov.f32 	%f104, 0f00000000;
	@%p1 bra 	$L__BB2_3;
	cvt.u64.u32 	%rd17, %r3;
	cvt.u64.u32 	%rd18, %r2;
	mad.lo.s64 	%rd3, %rd13, %rd17, %rd18;
	and.b32  	%r15, %r1, 992;
	or.b32  	%r16, %r15, %r2;
	shl.b32 	%r17, %r16, 2;
	mov.u32 	%r18, _ZZ10shared_memILj32EEvPKfS1_PfmmmE3A_s;
	add.s32 	%r6, %r18, %r17;
	mad.lo.s64 	%rd4, %rd14, %rd17, %rd18;
	mov.u32 	%r19, _ZZ10shared_memILj32EEvPKfS1_PfmmmE3B_s;
	add.s32 	%r7, %r19, %r17;
	shl.b64 	%rd5, %rd14, 7;
	shl.b32 	%r20, %r1, 2;
	and.b32  	%r21, %r20, 3968;
	add.s32 	%r8, %r18, %r21;
	shl.b32 	%r22, %r2, 2;
	add.s32 	%r9, %r19, %r22;
	mul.wide.u32 	%rd19, %r5, 4;
	add.s64 	%rd35, %rd1, %rd19;
	cvt.u64.u32 	%rd20, %r4;
	mul.lo.s64 	%rd21, %rd13, %rd20;
	shl.b64 	%rd22, %rd21, 2;
	add.s64 	%rd34, %rd2, %rd22;
	mov.f32 	%f104, 0f00000000;
	mov.b32 	%r25, 0;
	shl.b64 	%rd23, %rd3, 2;
	shl.b64 	%rd25, %rd4, 2;
$L__BB2_2:
	add.s64 	%rd24, %rd34, %rd23;
	ld.global.f32 	%f6, [%rd24];
	st.shared.f32 	[%r6], %f6;
	add.s64 	%rd26, %rd35, %rd25;
	ld.global.f32 	%f7, [%rd26];
	st.shared.f32 	[%r7], %f7;
	bar.sync 	0;
	add.s64 	%rd35, %rd35, %rd5;
	add.s64 	%rd34, %rd34, 128;
	ld.shared.f32 	%f8, [%r8];
	ld.shared.f32 	%f9, [%r9];
	fma.rn.f32 	%f10, %f8, %f9, %f104;
	ld.shared.f32 	%f11, [%r8+4];
	ld.shared.f32 	%f12, [%r9+128];
	fma.rn.f32 	%f13, %f11, %f12, %f10;
	ld.shared.f32 	%f14, [%r8+8];
	ld.shared.f32 	%f15, [%r9+256];
	fma.rn.f32 	%f16, %f14, %f15, %f13;
	ld.shared.f32 	%f17, [%r8+12];
	ld.shared.f32 	%f18, [%r9+384];
	fma.rn.f32 	%f19, %f17, %f18, %f16;
	ld.shared.f32 	%f20, [%r8+16];
	ld.shared.f32 	%f21, [%r9+512];
	fma.rn.f32 	%f22, %f20, %f21, %f19;
	ld.shared.f32 	%f23, [%r8+20];
	ld.shared.f32 	%f24, [%r9+640];
	fma.rn.f32 	%f25, %f23, %f24, %f22;
	ld.shared.f32 	%f26, [%r8+24];
	ld.shared.f32 	%f27, [%r9+768];
	fma.rn.f32 	%f28, %f26, %f27, %f25;
	ld.shared.f32 	%f29, [%r8+28];
	ld.shared.f32 	%f30, [%r9+896];
	fma.rn.f32 	%f31, %f29, %f30, %f28;
	ld.shared.f32 	%f32, [%r8+32];
	ld.shared.f32 	%f33, [%r9+1024];
	fma.rn.f32 	%f34, %f32, %f33, %f31;
	ld.shared.f32 	%f35, [%r8+36];
	ld.shared.f32 	%f36, [%r9+1152];
	fma.rn.f32 	%f37, %f35, %f36, %f34;
	ld.shared.f32 	%f38, [%r8+40];
	ld.shared.f32 	%f39, [%r9+1280];
	fma.rn.f32 	%f40, %f38, %f39, %f37;
	ld.shared.f32 	%f41, [%r8+44];
	ld.shared.f32 	%f42, [%r9+1408];
	fma.rn.f32 	%f43, %f41, %f42, %f40;
	ld.shared.f32 	%f44, [%r8+48];
	ld.shared.f32 	%f45, [%r9+1536];
	fma.rn.f32 	%f46, %f44, %f45, %f43;
	ld.shared.f32 	%f47, [%r8+52];
	ld.shared.f32 	%f48, [%r9+1664];
	fma.rn.f32 	%f49, %f47, %f48, %f46;
	ld.shared.f32 	%f50, [%r8+56];
	ld.shared.f32 	%f51, [%r9+1792];
	fma.rn.f32 	%f52, %f50, %f51, %f49;
	ld.shared.f32 	%f53, [%r8+60];
	ld.shared.f32 	%f54, [%r9+1920];
	fma.rn.f32 	%f55, %f53, %f54, %f52;
	ld.shared.f32 	%f56, [%r8+64];
	ld.shared.f32 	%f57, [%r9+2048];
	fma.rn.f32 	%f58, %f56, %f57, %f55;
	ld.shared.f32 	%f59, [%r8+68];
	ld.shared.f32 	%f60, [%r9+2176];
	fma.rn.f32 	%f61, %f59, %f60, %f58;
	ld.shared.f32 	%f62, [%r8+72];
	ld.shared.f32 	%f63, [%r9+2304];
	fma.rn.f32 	%f64, %f62, %f63, %f61;
	ld.shared.f32 	%f65, [%r8+76];
	ld.shared.f32 	%f66, [%r9+2432];
	fma.rn.f32 	%f67, %f65, %f66, %f64;
	ld.shared.f32 	%f68, [%r8+80];
	ld.shared.f32 	%f69, [%r9+2560];
	fma.rn.f32 	%f70, %f68, %f69, %f67;
	ld.shared.f32 	%f71, [%r8+84];
	ld.shared.f32 	%f72, [%r9+2688];
	fma.rn.f32 	%f73, %f71, %f72, %f70;
	ld.shared.f32 	%f74, [%r8+88];
	ld.shared.f32 	%f75, [%r9+2816];
	fma.rn.f32 	%f76, %f74, %f75, %f73;
	ld.shared.f32 	%f77, [%r8+92];
	ld.shared.f32 	%f78, [%r9+2944];
	fma.rn.f32 	%f79, %f77, %f78, %f76;
	ld.shared.f32 	%f80, [%r8+96];
	ld.shared.f32 	%f81, [%r9+3072];
	fma.rn.f32 	%f82, %f80, %f81, %f79;
	ld.shared.f32 	%f83, [%r8+100];
	ld.shared.f32 	%f84, [%r9+3200];
	fma.rn.f32 	%f85, %f83, %f84, %f82;
	ld.shared.f32 	%f86, [%r8+104];
	ld.shared.f32 	%f87, [%r9+3328];
	fma.rn.f32 	%f88, %f86, %f87, %f85;
	ld.shared.f32 	%f89, [%r8+108];
	ld.shared.f32 	%f90, [%r9+3456];
	fma.rn.f32 	%f91, %f89, %f90, %f88;
	ld.shared.f32 	%f92, [%r8+112];
	ld.shared.f32 	%f93, [%r9+3584];
	fma.rn.f32 	%f94, %f92, %f93, %f91;
	ld.shared.f32 	%f95, [%r8+116];
	ld.shared.f32 	%f96, [%r9+3712];
	fma.rn.f32 	%f97, %f95, %f96, %f94;
	ld.shared.f32 	%f98, [%r8+120];
	ld.shared.f32 	%f99, [%r9+3840];
	fma.rn.f32 	%f100, %f98, %f99, %f97;
	ld.shared.f32 	%f101, [%r8+124];
	ld.shared.f32 	%f102, [%r9+3968];
	fma.rn.f32 	%f104, %f101, %f102, %f100;
	bar.sync 	0;
	add.s32 	%r25, %r25, 32;
	cvt.s64.s32 	%rd27, %r25;
	setp.gt.u64 	%p2, %rd13, %rd27;
	@%p2 bra 	$L__BB2_2;
$L__BB2_3:
	cvta.to.global.u64 	%rd28, %rd12;
	add.s32 	%r23, %r3, %r4;
	cvt.u64.u32 	%rd29, %r23;
	add.s32 	%r24, %r2, %r5;
	cvt.u64.u32 	%rd30, %r24;
	mad.lo.s64 	%rd31, %rd14, %rd29, %rd30;
	shl.b64 	%rd32, %rd31, 2;
	add.s64 	%rd33, %rd28, %rd32;
	st.global.f32 	[%rd33], %f104;
	ret;

}


// ===== COMPILED SASS (sm_100) =====

	.target	sm_100

	.elftype	@"ET_EXEC"


//--------------------- .note.nv.tkinfo           --------------------------
	.section	.note.nv.tkinfo,"",@"SHT_NOTE"
	.sectionflags	@"SHF_NOTE_NV_TKINFO"
	.tkinfo
        /*0018*/ 	.word	0x00000002
        /*0030*/ 	.string	""
        /*0030*/ 	.string	"ptxas"
        /*0030*/ 	.string	"Cuda compilation tools, release 13.0, V13.0.88"
        /*0030*/ 	.string	"Build cuda_13.0.r13.0/compiler.36424714_0"
        /*0030*/ 	.string	"-arch sm_100 -m 64 "



//--------------------- .note.nv.cuinfo           --------------------------
	.section	.note.nv.cuinfo,"",@"SHT_NOTE"
	.sectionflags	@"SHF_NOTE_NV_CUINFO"
        /*0018*/ 	.short	0x0002
        /*001a*/ 	.short	0x0064
        /*001c*/ 	.short	0x0082
	.zero		2


//--------------------- .nv.info                  --------------------------
	.section	.nv.info,"",@"SHT_CUDA_INFO"
	.align	4


	//----- nvinfo : EIATTR_REGCOUNT
	.align		4
        /*0000*/ 	.byte	0x04, 0x2f
        /*0002*/ 	.short	(.L_1 - .L_0)
	.align		4
.L_0:
        /*0004*/ 	.word	index@(_Z5naivePKfS0_Pfmmm)
        /*0008*/ 	.word	0x00000020


	//----- nvinfo : EIATTR_FRAME_SIZE
	.align		4
.L_1:
        /*000c*/ 	.byte	0x04, 0x11
        /*000e*/ 	.short	(.L_3 - .L_2)
	.align		4
.L_2:
        /*0010*/ 	.word	index@(_Z5naivePKfS0_Pfmmm)
        /*0014*/ 	.word	0x00000000


	//----- nvinfo : EIATTR_REGCOUNT
	.align		4
.L_3:
        /*0018*/ 	.byte	0x04, 0x2f
        /*001a*/ 	.short	(.L_5 - .L_4)
	.align		4
.L_4:
        /*001c*/ 	.word	index@(_Z7coalescILj384EEvPKfS1_Pfmmm)
        /*0020*/ 	.word	0x00000020


	//----- nvinfo : EIATTR_FRAME_SIZE
	.align		4
.L_5:
        /*0024*/ 	.byte	0x04, 0x11
        /*0026*/ 	.short	(.L_7 - .L_6)
	.align		4
.L_6:
        /*0028*/ 	.word	index@(_Z7coalescILj384EEvPKfS1_Pfmmm)
        /*002c*/ 	.word	0x00000000


	//----- nvinfo : EIATTR_REGCOUNT
	.align		4
.L_7:
        /*0030*/ 	.byte	0x04, 0x2f
        /*0032*/ 	.short	(.L_9 - .L_8)
	.align		4
.L_8:
        /*0034*/ 	.word	index@(_Z10shared_memILj32EEvPKfS1_Pfmmm)
        /*0038*/ 	.word	0x00000020


	//----- nvinfo : EIATTR_FRAME_SIZE
	.align		4
.L_9:
        /*003c*/ 	.byte	0x04, 0x11
        /*003e*/ 	.short	(.L_11 - .L_10)
	.align		4
.L_10:
        /*0040*/ 	.word	index@(_Z10shared_memILj32EEvPKfS1_Pfmmm)
        /*0044*/ 	.word	0x00000000


	//----- nvinfo : EIATTR_MIN_STACK_SIZE
	.align		4
.L_11:
        /*0048*/ 	.byte	0x04, 0x12
        /*004a*/ 	.short	(.L_13 - .L_12)
	.align		4
.L_12:
        /*004c*/ 	.word	index@(_Z10shared_memILj32EEvPKfS1_Pfmmm)
        /*0050*/ 	.word	0x00000000


	//----- nvinfo : EIATTR_MIN_STACK_SIZE
	.align		4
.L_13:
        /*0054*/ 	.byte	0x04, 0x12
        /*0056*/ 	.short	(.L_15 - .L_14)
	.align		4
.L_14:
        /*0058*/ 	.word	index@(_Z7coalescILj384EEvPKfS1_Pfmmm)
        /*005c*/ 	.word	0x00000000


	//----- nvinfo : EIATTR_MIN_STACK_SIZE
	.align		4
.L_15:
        /*0060*/ 	.byte	0x04, 0x12
        /*0062*/ 	.short	(.L_17 - .L_16)
	.align		4
.L_16:
        /*0064*/ 	.word	index@(_Z5naivePKfS0_Pfmmm)
        /*0068*/ 	.word	0x00000000
.L_17:


//--------------------- .nv.compat                --------------------------
	.section	.nv.compat,"",@"SHT_CUDA_COMPAT_INFO"
	.align	4
        /*0000*/ 	.byte	0x02, 0x09, 0x00, 0x00, 0x02, 0x02, 0x01, 0x00, 0x02, 0x05, 0x05, 0x00, 0x03, 0x07, 0x01, 0x01
        /*0010*/ 	.byte	0x02, 0x03, 0x00, 0x00, 0x02, 0x06, 0x01, 0x00, 0x04, 0x0b, 0x08, 0x00, 0x09, 0x00, 0x00, 0x00
        /*0020*/ 	.byte	0x00, 0x00, 0x00, 0x00


//--------------------- .nv.info._Z10shared_memILj32EEvPKfS1_Pfmmm --------------------------
	.section	.nv.info._Z10shared_memILj32EEvPKfS1_Pfmmm,"",@"SHT_CUDA_INFO"
	.sectionflags	@""
	.align	4


	//----- nvinfo : EIATTR_CUDA_API_VERSION
	.align		4
        /*0000*/ 	.byte	0x04, 0x37
        /*0002*/ 	.short	(.L_19 - .L_18)
.L_18:
        /*0004*/ 	.word	0x00000082


	//----- nvinfo : EIATTR_KPARAM_INFO
	.align		4
.L_19:
        /*0008*/ 	.byte	0x04, 0x17
        /*000a*/ 	.short	(.L_21 - .L_20)
.L_20:
        /*000c*/ 	.word	0x00000000
        /*0010*/ 	.short	0x0005
        /*0012*/ 	.short	0x0028
        /*0014*/ 	.byte	0x00, 0xf0, 0x21, 0x00


	//----- nvinfo : EIATTR_KPARAM_INFO
	.align		4
.L_21:
        /*0018*/ 	.byte	0x04, 0x17
        /*001a*/ 	.short	(.L_23 - .L_22)
.L_22:
        /*001c*/ 	.word	0x00000000
        /*0020*/ 	.short	0x0004
        /*0022*/ 	.short	0x0020
        /*0024*/ 	.byte	0x00, 0xf0, 0x21, 0x00


	//----- nvinfo : EIATTR_KPARAM_INFO
	.align		4
.L_23:
        /*0028*/ 	.byte	0x04, 0x17
        /*002a*/ 	.short	(.L_25 - .L_24)
.L_24:
        /*002c*/ 	.word	0x00000000
        /*0030*/ 	.short	0x0003
        /*0032*/ 	.short	0x0018
        /*0034*/ 	.byte	0x00, 0xf0, 0x21, 0x00


	//----- nvinfo : EIATTR_KPARAM_INFO
	.align		4
.L_25:
        /*0038*/ 	.byte	0x04, 0x17
        /*003a*/ 	.short	(.L_27 - .L_26)
.L_26:
        /*003c*/ 	.word	0x00000000
        /*0040*/ 	.short	0x0002
        /*0042*/ 	.short	0x0010
        /*0044*/ 	.byte	0x00, 0xf5, 0x21, 0x00


	//----- nvinfo : EIATTR_KPARAM_INFO
	.align		4
.L_27:
        /*0048*/ 	.byte	0x04, 0x17
        /*004a*/ 	.short	(.L_29 - .L_28)
.L_28:
        /*004c*/ 	.word	0x00000000
        /*0050*/ 	.short	0x0001
        /*0052*/ 	.short	0x0008
        /*0054*/ 	.byte	0x00, 0xf5, 0x21, 0x00


	//----- nvinfo : EIATTR_KPARAM_INFO
	.align		4
.L_29:
        /*0058*/ 	.byte	0x04, 0x17
        /*005a*/ 	.short	(.L_31 - .L_30)
.L_30:
        /*005c*/ 	.word	0x00000000
        /*0060*/ 	.short	0x0000
        /*0062*/ 	.short	0x0000
        /*0064*/ 	.byte	0x00, 0xf5, 0x21, 0x00


	//----- nvinfo : EIATTR_SPARSE_MMA_MASK
	.align		4
.L_31:
        /*0068*/ 	.byte	0x03, 0x50
        /*006a*/ 	.short	0x0000


	//----- nvinfo : EIATTR_MAXREG_COUNT
	.align		4
        /*006c*/ 	.byte	0x03, 0x1b
        /*006e*/ 	.short	0x00ff


	//----- nvinfo : EIATTR_NUM_BARRIERS
	.align		4
        /*0070*/ 	.byte	0x02, 0x4c
        /*0072*/ 	.byte	0x01
	.zero		1


	//----- nvinfo : EIATTR_MERCURY_ISA_VERSION
	.align		4
        /*0074*/ 	.byte	0x03, 0x5f
        /*0076*/ 	.short	0x0101


	//----- nvinfo : EIATTR_VRC_CTA_INIT_COUNT
	.align		4
        /*0078*/ 	.byte	0x02, 0x4a
	.zero		1
	.zero		1


	//----- nvinfo : EIATTR_EXIT_INSTR_OFFSETS
	.align		4
        /*007c*/ 	.byte	0x04, 0x1c
        /*007e*/ 	.short	(.L_33 - .L_32)


	//   ....[0]....
.L_32:
        /*0080*/ 	.word	0x00000910


	//----- nvinfo : EIATTR_CBANK_PARAM_SIZE
	.align		4
.L_33:
        /*0084*/ 	.byte	0x03, 0x19
        /*0086*/ 	.short	0x0030


	//----- nvinfo : EIATTR_PARAM_CBANK
	.align		4
        /*0088*/ 	.byte	0x04, 0x0a
        /*008a*/ 	.short	(.L_35 - .L_34)
	.align		4
.L_34:
        /*008c*/ 	.word	index@(.nv.constant0._Z10shared_memILj32EEvPKfS1_Pfmmm)
        /*0090*/ 	.short	0x0380
        /*0092*/ 	.short	0x0030


	//----- nvinfo : EIATTR_SW_WAR
	.align		4
.L_35:
        /*0094*/ 	.byte	0x04, 0x36
        /*0096*/ 	.short	(.L_37 - .L_36)
.L_36:
        /*0098*/ 	.word	0x00000008
.L_37:


//--------------------- .nv.info._Z7coalescILj384EEvPKfS1_Pfmmm --------------------------
	.section	.nv.info._Z7coalescILj384EEvPKfS1_Pfmmm,"",@"SHT_CUDA_INFO"
	.sectionflags	@""
	.align	4


	//----- nvinfo : EIATTR_CUDA_API_VERSION
	.align		4
        /*0000*/ 	.byte	0x04, 0x37
        /*0002*/ 	.short	(.L_39 - .L_38)
.L_38:
        /*0004*/ 	.word	0x00000082


	//----- nvinfo : EIATTR_KPARAM_INFO
	.align		4
.L_39:
        /*0008*/ 	.byte	0x04, 0x17
        /*000a*/ 	.short	(.L_41 - .L_40)
.L_40:
        /*000c*/ 	.word	0x00000000
        /*0010*/ 	.short	0x0005
        /*0012*/ 	.short	0x0028
        /*0014*/ 	.byte	0x00, 0xf0, 0x21, 0x00


	//----- nvinfo : EIATTR_KPARAM_INFO
	.align		4
.L_41:
        /*0018*/ 	.byte	0x04, 0x17
        /*001a*/ 	.short	(.L_43 - .L_42)
.L_42:
        /*001c*/ 	.word	0x00000000
        /*0020*/ 	.short	0x0004
        /*0022*/ 	.short	0x0020
        /*0024*/ 	.byte	0x00, 0xf0, 0x21, 0x00


	//----- nvinfo : EIATTR_KPARAM_INFO
	.align		4
.L_43:
        /*0028*/ 	.byte	0x04, 0x17
        /*002a*/ 	.short	(.L_45 - .L_44)
.L_44:
        /*002c*/ 	.word	0x00000000
        /*0030*/ 	.short	0x0003
        /*0032*/ 	.short	0x0018
        /*0034*/ 	.byte	0x00, 0xf0, 0x21, 0x00


	//----- nvinfo : EIATTR_KPARAM_INFO
	.align		4
.L_45:
        /*0038*/ 	.byte	0x04, 0x17
        /*003a*/ 	.short	(.L_47 - .L_46)
.L_46:
        /*003c*/ 	.word	0x00000000
        /*0040*/ 	.short	0x0002
        /*0042*/ 	.short	0x0010
        /*0044*/ 	.byte	0x00, 0xf5, 0x21, 0x00


	//----- nvinfo : EIATTR_KPARAM_INFO
	.align		4
.L_47:
        /*0048*/ 	.byte	0x04, 0x17
        /*004a*/ 	.short	(.L_49 - .L_48)
.L_48:
        /*004c*/ 	.word	0x00000000
        /*0050*/ 	.short	0x0001
        /*0052*/ 	.short	0x0008
        /*0054*/ 	.byte	0x00, 0xf5, 0x21, 0x00


	//----- nvinfo : EIATTR_KPARAM_INFO
	.align		4
.L_49:
        /*0058*/ 	.byte	0x04, 0x17
        /*005a*/ 	.short	(.L_51 - .L_50)
.L_50:
        /*005c*/ 	.word	0x00000000
        /*0060*/ 	.short	0x0000
        /*0062*/ 	.short	0x0000
        /*0064*/ 	.byte	0x00, 0xf5, 0x21, 0x00


	//----- nvinfo : EIATTR_SPARSE_MMA_MASK
	.align		4
.L_51:
        /*0068*/ 	.byte	0x03, 0x50
        /*006a*/ 	.short	0x0000


	//----- nvinfo : EIATTR_MAXREG_COUNT
	.align		4
        /*006c*/ 	.byte	0x03, 0x1b
        /*006e*/ 	.short	0x00ff


	//----- nvinfo : EIATTR_MERCURY_ISA_VERSION
	.align		4
        /*0070*/ 	.byte	0x03, 0x5f
        /*0072*/ 	.short	0x0101


	//----- nvinfo : EIATTR_VRC_CTA_INIT_COUNT
	.align		4
        /*0074*/ 	.byte	0x02, 0x4a
	.zero		1
	.zero		1


	//----- nvinfo : EIATTR_EXIT_INSTR_OFFSETS
	.align		4
        /*0078*/ 	.byte	0x04, 0x1c
        /*007a*/ 	.short	(.L_53 - .L_52)


	//   ....[0]....
.L_52:
        /*007c*/ 	.word	0x000001a0


	//   ....[1]....
        /*0080*/ 	.word	0x00000e70


	//----- nvinfo : EIATTR_CBANK_PARAM_SIZE
	.align		4
.L_53:
        /*0084*/ 	.byte	0x03, 0x19
        /*0086*/ 	.short	0x0030


	//----- nvinfo : EIATTR_PARAM_CBANK
	.align		4
        /*0088*/ 	.byte	0x04, 0x0a
        /*008a*/ 	.short	(.L_55 - .L_54)
	.align		4
.L_54:
        /*008c*/ 	.word	index@(.nv.constant0._Z7coalescILj384EEvPKfS1_Pfmmm)
        /*0090*/ 	.short	0x0380
        /*0092*/ 	.short	0x0030


	//----- nvinfo : EIATTR_SW_WAR
	.align		4
.L_55:
        /*0094*/ 	.byte	0x04, 0x36
        /*0096*/ 	.short	(.L_57 - .L_56)
.L_56:
        /*0098*/ 	.word	0x00000008
.L_57:


//--------------------- .nv.info._Z5naivePKfS0_Pfmmm --------------------------
	.section	.nv.info._Z5naivePKfS0_Pfmmm,"",@"SHT_CUDA_INFO"
	.sectionflags	@""
	.align	4


	//----- nvinfo : EIATTR_CUDA_API_VERSION
	.align		4
        /*0000*/ 	.byte	0x04, 0x37
        /*0002*/ 	.short	(.L_59 - .L_58)
.L_58:
        /*0004*/ 	.word	0x00000082


	//----- nvinfo : EIATTR_KPARAM_INFO
	.align		4
.L_59:
        /*0008*/ 	.byte	0x04, 0x17
        /*000a*/ 	.short	(.L_61 - .L_60)
.L_60:
        /*000c*/ 	.word	0x00000000
        /*0010*/ 	.short	0x0005
        /*0012*/ 	.short	0x0028
        /*0014*/ 	.byte	0x00, 0xf0, 0x21, 0x00


	//----- nvinfo : EIATTR_KPARAM_INFO
	.align		4
.L_61:
        /*0018*/ 	.byte	0x04, 0x17
        /*001a*/ 	.short	(.L_63 - .L_62)
.L_62:
        /*001c*/ 	.word	0x00000000
        /*0020*/ 	.short	0x0004
        /*0022*/ 	.short	0x0020
        /*0024*/ 	.byte	0x00, 0xf0, 0x21, 0x00


	//----- nvinfo : EIATTR_KPARAM_INFO
	.align		4
.L_63:
        /*0028*/ 	.byte	0x04, 0x17
        /*002a*/ 	.short	(.L_65 - .L_64)
.L_64:
        /*002c*/ 	.word	0x00000000
        /*0030*/ 	.short	0x0003
        /*0032*/ 	.short	0x0018
        /*0034*/ 	.byte	0x00, 0xf0, 0x21, 0x00


	//----- nvinfo : EIATTR_KPARAM_INFO
	.align		4
.L_65:
        /*0038*/ 	.byte	0x04, 0x17
        /*003a*/ 	.short	(.L_67 - .L_66)
.L_66:
        /*003c*/ 	.word	0x00000000
        /*0040*/ 	.short	0x0002
        /*0042*/ 	.short	0x0010
        /*0044*/ 	.byte	0x00, 0xf5, 0x21, 0x00


	//----- nvinfo : EIATTR_KPARAM_INFO
	.align		4
.L_67:
        /*0048*/ 	.byte	0x04, 0x17
        /*004a*/ 	.short	(.L_69 - .L_68)
.L_68:
        /*004c*/ 	.word	0x00000000
        /*0050*/ 	.short	0x0001
        /*0052*/ 	.short	0x0008
        /*0054*/ 	.byte	0x00, 0xf5, 0x21, 0x00


	//----- nvinfo : EIATTR_KPARAM_INFO
	.align		4
.L_69:
        /*0058*/ 	.byte	0x04, 0x17
        /*005a*/ 	.short	(.L_71 - .L_70)
.L_70:
        /*005c*/ 	.word	0x00000000
        /*0060*/ 	.short	0x0000
        /*0062*/ 	.short	0x0000
        /*0064*/ 	.byte	0x00, 0xf5, 0x21, 0x00


	//----- nvinfo : EIATTR_SPARSE_MMA_MASK
	.align		4
.L_71:
        /*0068*/ 	.byte	0x03, 0x50
        /*006a*/ 	.short	0x0000


	//----- nvinfo : EIATTR_MAXREG_COUNT
	.align		4
        /*006c*/ 	.byte	0x03, 0x1b
        /*006e*/ 	.short	0x00ff


	//----- nvinfo : EIATTR_MERCURY_ISA_VERSION
	.align		4
        /*0070*/ 	.byte	0x03, 0x5f
        /*0072*/ 	.short	0x0101


	//----- nvinfo : EIATTR_VRC_CTA_INIT_COUNT
	.align		4
        /*0074*/ 	.byte	0x02, 0x4a
	.zero		1
	.zero		1


	//----- nvinfo : EIATTR_EXIT_INSTR_OFFSETS
	.align		4
        /*0078*/ 	.byte	0x04, 0x1c
        /*007a*/ 	.short	(.L_73 - .L_72)


	//   ....[0]....
.L_72:
        /*007c*/ 	.word	0x000000f0


	//   ....[1]....
        /*0080*/ 	.word	0x00000dc0


	//----- nvinfo : EIATTR_CBANK_PARAM_SIZE
	.align		4
.L_73:
        /*0084*/ 	.byte	0x03, 0x19
        /*0086*/ 	.short	0x0030


	//----- nvinfo : EIATTR_PARAM_CBANK
	.align		4
        /*0088*/ 	.byte	0x04, 0x0a
        /*008a*/ 	.short	(.L_75 - .L_74)
	.align		4
.L_74:
        /*008c*/ 	.word	index@(.nv.constant0._Z5naivePKfS0_Pfmmm)
        /*0090*/ 	.short	0x0380
        /*0092*/ 	.short	0x0030


	//----- nvinfo : EIATTR_SW_WAR
	.align		4
.L_75:
        /*0094*/ 	.byte	0x04, 0x36
        /*0096*/ 	.short	(.L_77 - .L_76)
.L_76:
        /*0098*/ 	.word	0x00000008
.L_77:


//--------------------- .nv.callgraph             --------------------------
	.section	.nv.callgraph,"",@"SHT_CUDA_CALLGRAPH"
	.align	4
	.sectionentsize	8
	.align		4
        /*0000*/ 	.word	0x00000000
	.align		4
        /*0004*/ 	.word	0xffffffff
	.align		4
        /*0008*/ 	.word	0x00000000
	.align		4
        /*000c*/ 	.word	0xfffffffe
	.align		4
        /*0010*/ 	.word	0x00000000
	.align		4
        /*0014*/ 	.word	0xfffffffd
	.align		4
        /*0018*/ 	.word	0x00000000
	.align		4
        /*001c*/ 	.word	0xfffffffc


//--------------------- .text._Z10shared_memILj32EEvPKfS1_Pfmmm --------------------------
	.section	.text._Z10shared_memILj32EEvPKfS1_Pfmmm,"ax",@progbits
	.align	128
        .global         _Z10shared_memILj32EEvPKfS1_Pfmmm
        .type           _Z10shared_memILj32EEvPKfS1_Pfmmm,@function
        .size           _Z10shared_memILj32EEvPKfS1_Pfmmm,(.L_x_15 - _Z10shared_memILj32EEvPKfS1_Pfmmm)
        .other          _Z10shared_memILj32EEvPKfS1_Pfmmm,@"STO_CUDA_ENTRY STV_DEFAULT"
_Z10shared_memILj32EEvPKfS1_Pfmmm:
.text._Z10shared_memILj32EEvPKfS1_Pfmmm:
[----:B------:R-:W-:Y:S01]  /*0000*/  LDC R1, c[0x0][0x37c] ;  /* 0x0000df00ff017b82 */ /* 0x000fe20000000800 */
[----:B------:R-:W0:Y:S01]  /*0010*/  LDCU.64 UR18, c[0x0][0x3a0] ;  /* 0x00007400ff1277ac */ /* 0x000e220008000a00 */
[----:B------:R-:W1:Y:S06]  /*0020*/  S2R R3, SR_TID.X ;  /* 0x0000000000037919 */ /* 0x000e6c0000002100 */
[----:B------:R-:W2:Y:S01]  /*0030*/  S2UR UR8, SR_CTAID.X ;  /* 0x00000000000879c3 */ /* 0x000ea20000002500 */
[----:B------:R-:W-:Y:S01]  /*0040*/  HFMA2 R25, -RZ, RZ, 0, 0 ;  /* 0x00000000ff197431 */ /* 0x000fe200000001ff */
[----:B------:R-:W3:Y:S06]  /*0050*/  LDCU.64 UR16, c[0x0][0x358] ;  /* 0x00006b00ff1077ac */ /* 0x000eec0008000a00 */
[----:B------:R-:W4:Y:S01]  /*0060*/  S2UR UR9, SR_CTAID.Y ;  /* 0x00000000000979c3 */ /* 0x000f220000002600 */
[----:B0-----:R-:W-:-:S04]  /*0070*/  UISETP.NE.U32.AND UP0, UPT, UR18, URZ, UPT ;  /* 0x000000ff1200728c */ /* 0x001fc8000bf05070 */
[----:B------:R-:W-:Y:S02]  /*0080*/  UISETP.NE.AND.EX UP0, UPT, UR19, URZ, UPT, UP0 ;  /* 0x000000ff1300728c */ /* 0x000fe4000bf05300 */
[----:B--2---:R-:W-:Y:S01]  /*0090*/  USHF.L.U32 UR8, UR8, 0x5, URZ ;  /* 0x0000000508087899 */ /* 0x004fe200080006ff */
[----:B-1----:R-:W-:Y:S01]  /*00a0*/  LOP3.LUT R18, R3, 0x1f, RZ, 0xc0, !PT ;  /* 0x0000001f03127812 */ /* 0x002fe200078ec0ff */
[----:B----4-:R-:W-:Y:S01]  /*00b0*/  USHF.L.U32 UR9, UR9, 0x5, URZ ;  /* 0x0000000509097899 */ /* 0x010fe200080006ff */
[----:B------:R-:W-:-:S04]  /*00c0*/  SHF.R.U32.HI R7, RZ, 0x5, R3 ;  /* 0x00000005ff077819 */ /* 0x000fc80000011603 */
[----:B---3--:R-:W-:Y:S07]  /*00d0*/  BRA.U !UP0, `(.L_x_0) ;  /* 0x0000000508e47547 */ /* 0x008fee000b800000 */
[----:B------:R-:W0:Y:S01]  /*00e0*/  S2UR UR10, SR_CgaCtaId ;  /* 0x00000000000a79c3 */ /* 0x000e220000008800 */
[----:B------:R-:W1:Y:S01]  /*00f0*/  LDCU.64 UR20, c[0x0][0x3a8] ;  /* 0x00007500ff1477ac */ /* 0x000e620008000a00 */
[----:B------:R-:W-:Y:S02]  /*0100*/  MOV R19, RZ ;  /* 0x000000ff00137202 */ /* 0x000fe40000000f00 */
[C---:B------:R-:W-:Y:S01]  /*0110*/  LOP3.LUT R0, R3.reuse, 0x3e0, RZ, 0xc0, !PT ;  /* 0x000003e003007812 */ /* 0x040fe200078ec0ff */
[----:B------:R-:W-:Y:S01]  /*0120*/  UIMAD.WIDE.U32 UR4, UR8, UR18, URZ ;  /* 0x00000012080472a5 */ /* 0x000fe2000f8e00ff */
[----:B------:R-:W-:Y:S01]  /*0130*/  SHF.L.U32 R2, R3, 0x2, RZ ;  /* 0x0000000203027819 */ /* 0x000fe200000006ff */
[----:B------:R-:W2:Y:S01]  /*0140*/  LDCU.64 UR14, c[0x0][0x380] ;  /* 0x00007000ff0e77ac */ /* 0x000ea20008000a00 */
[C---:B------:R-:W-:Y:S01]  /*0150*/  IMAD.WIDE.U32 R20, R7.reuse, UR18, R18 ;  /* 0x0000001207147c25 */ /* 0x040fe2000f8e0012 */
[----:B------:R-:W-:Y:S01]  /*0160*/  LOP3.LUT R0, R0, 0x1f, R3, 0xf8, !PT ;  /* 0x0000001f00007812 */ /* 0x000fe200078ef803 */
[----:B------:R-:W3:Y:S02]  /*0170*/  LDCU.64 UR6, c[0x0][0x388] ;  /* 0x00007100ff0677ac */ /* 0x000ee40008000a00 */
[----:B------:R-:W-:Y:S01]  /*0180*/  IMAD R9, R7, UR19, R21 ;  /* 0x0000001307097c24 */ /* 0x000fe2000f8e0215 */
[----:B------:R-:W-:Y:S01]  /*0190*/  MOV R25, RZ ;  /* 0x000000ff00197202 */ /* 0x000fe20000000f00 */
[----:B------:R-:W-:Y:S01]  /*01a0*/  UIMAD UR12, UR8, UR19, UR5 ;  /* 0x00000013080c72a4 */ /* 0x000fe2000f8e0205 */
[----:B------:R-:W-:-:S02]  /*01b0*/  LOP3.LUT R2, R2, 0xf80, RZ, 0xc0, !PT ;  /* 0x00000f8002027812 */ /* 0x000fc400078ec0ff */
[----:B------:R-:W-:Y:S01]  /*01c0*/  UMOV UR5, 0x400 ;  /* 0x0000040000057882 */ /* 0x000fe20000000000 */
[----:B-1----:R-:W-:Y:S01]  /*01d0*/  IMAD.WIDE.U32 R16, R7, UR20, R18 ;  /* 0x0000001407107c25 */ /* 0x002fe2000f8e0012 */
[----:B------:R-:W-:-:S03]  /*01e0*/  SHF.L.U64.HI R4, R20, 0x2, R9 ;  /* 0x0000000214047819 */ /* 0x000fc60000010209 */
[----:B------:R-:W-:Y:S01]  /*01f0*/  IMAD R3, R7, UR21, R17 ;  /* 0x0000001507037c24 */ /* 0x000fe2000f8e0211 */
[----:B0-----:R-:W-:Y:S02]  /*0200*/  ULEA UR13, UR10, UR5, 0x18 ;  /* 0x000000050a0d7291 */ /* 0x001fe4000f8ec0ff */
[----:B------:R-:W-:Y:S02]  /*0210*/  UIADD3 UR5, UPT, UPT, UR5, 0x1000, URZ ;  /* 0x0000100005057890 */ /* 0x000fe4000fffe0ff */
[----:B--2---:R-:W-:Y:S01]  /*0220*/  ULEA UR11, UP0, UR4, UR14, 0x2 ;  /* 0x0000000e040b7291 */ /* 0x004fe2000f8010ff */
[----:B------:R-:W-:Y:S01]  /*0230*/  SHF.L.U64.HI R3, R16, 0x2, R3 ;  /* 0x0000000210037819 */ /* 0x000fe20000010203 */
[----:B------:R-:W-:Y:S01]  /*0240*/  ULEA UR5, UR10, UR5, 0x18 ;  /* 0x000000050a057291 */ /* 0x000fe2000f8ec0ff */
[----:B------:R-:W-:Y:S01]  /*0250*/  LEA R6, R0, UR13, 0x2 ;  /* 0x0000000d00067c11 */ /* 0x000fe2000f8e10ff */
[----:B------:R-:W-:Y:S02]  /*0260*/  ULEA.HI.X UR12, UR4, UR15, UR12, 0x2, UP0 ;  /* 0x0000000f040c7291 */ /* 0x000fe400080f140c */
[----:B---3--:R-:W-:-:S02]  /*0270*/  UIMAD.WIDE.U32 UR6, UR9, 0x4, UR6 ;  /* 0x00000004090678a5 */ /* 0x008fc4000f8e0006 */
[----:B------:R-:W-:Y:S01]  /*0280*/  LEA R5, R0, UR5, 0x2 ;  /* 0x0000000500057c11 */ /* 0x000fe2000f8e10ff */
[----:B------:R-:W-:Y:S01]  /*0290*/  UMOV UR4, URZ ;  /* 0x000000ff00047c82 */ /* 0x000fe20008000000 */
[----:B------:R-:W-:Y:S01]  /*02a0*/  LEA R0, R18, UR5, 0x2 ;  /* 0x0000000512007c11 */ /* 0x000fe2000f8e10ff */
[----:B------:R-:W-:-:S12]  /*02b0*/  USHF.L.U64.HI UR10, UR20, 0x7, UR21 ;  /* 0x00000007140a7899 */ /* 0x000fd80008010215 */
.L_x_1:
[----:B------:R-:W-:Y:S02]  /*02c0*/  LEA R8, P0, R20, UR11, 0x2 ;  /* 0x0000000b14087c11 */ /* 0x000fe4000f8010ff */
[----:B------:R-:W-:Y:S02]  /*02d0*/  LEA R26, P1, R16, UR6, 0x2 ;  /* 0x00000006101a7c11 */ /* 0x000fe4000f8210ff */
[----:B------:R-:W-:Y:S02]  /*02e0*/  IADD3.X R9, PT, PT, R4, UR12, RZ, P0, !PT ;  /* 0x0000000c04097c10 */ /* 0x000fe400087fe4ff */
[----:B------:R-:W-:-:S03]  /*02f0*/  IADD3.X R27, PT, PT, R3, UR7, RZ, P1, !PT ;  /* 0x00000007031b7c10 */ /* 0x000fc60008ffe4ff */
[----:B------:R-:W2:Y:S04]  /*0300*/  LDG.E R24, desc[UR16][R8.64] ;  /* 0x0000001008187981 */ /* 0x000ea8000c1e1900 */
[----:B------:R-:W3:Y:S01]  /*0310*/  LDG.E R26, desc[UR16][R26.64] ;  /* 0x000000101a1a7981 */ /* 0x000ee2000c1e1900 */
[----:B------:R-:W-:Y:S02]  /*0320*/  UIADD3 UR4, UPT, UPT, UR4, 0x20, URZ ;  /* 0x0000002004047890 */ /* 0x000fe4000fffe0ff */
[----:B------:R-:W-:Y:S02]  /*0330*/  UIADD3 UR11, UP2, UPT, UR11, 0x80, URZ ;  /* 0x000000800b0b7890 */ /* 0x000fe4000ff5e0ff */
[----:B------:R-:W-:Y:S02]  /*0340*/  USHF.R.S32.HI UR5, URZ, 0x1f, UR4 ;  /* 0x0000001fff057899 */ /* 0x000fe40008011404 */
[----:B------:R-:W-:-:S02]  /*0350*/  UISETP.GE.U32.AND UP0, UPT, UR4, UR18, UPT ;  /* 0x000000120400728c */ /* 0x000fc4000bf06070 */
[----:B------:R-:W-:Y:S02]  /*0360*/  ULEA UR6, UP1, UR20, UR6, 0x7 ;  /* 0x0000000614067291 */ /* 0x000fe4000f8238ff */
[----:B------:R-:W-:Y:S02]  /*0370*/  UISETP.GE.U32.AND.EX UP0, UPT, UR5, UR19, UPT, UP0 ;  /* 0x000000130500728c */ /* 0x000fe4000bf06100 */
[----:B------:R-:W-:Y:S02]  /*0380*/  UIADD3.X UR12, UPT, UPT, URZ, UR12, URZ, UP2, !UPT ;  /* 0x0000000cff0c7290 */ /* 0x000fe400097fe4ff */
[----:B------:R-:W-:Y:S01]  /*0390*/  UIADD3.X UR7, UPT, UPT, UR7, UR10, URZ, UP1, !UPT ;  /* 0x0000000a07077290 */ /* 0x000fe20008ffe4ff */
[----:B--2---:R-:W-:Y:S04]  /*03a0*/  STS [R6], R24 ;  /* 0x0000001806007388 */ /* 0x004fe80000000800 */
[----:B---3--:R-:W-:Y:S01]  /*03b0*/  STS [R5], R26 ;  /* 0x0000001a05007388 */ /* 0x008fe20000000800 */
[----:B------:R-:W-:Y:S06]  /*03c0*/  BAR.SYNC.DEFER_BLOCKING 0x0 ;  /* 0x0000000000007b1d */ /* 0x000fec0000010000 */
[----:B------:R-:W-:Y:S04]  /*03d0*/  LDS R28, [R0] ;  /* 0x00000000001c7984 */ /* 0x000fe80000000800 */
[----:B------:R-:W0:Y:S04]  /*03e0*/  LDS.128 R12, [R2+UR13] ;  /* 0x0000000d020c7984 */ /* 0x000e280008000c00 */
[----:B------:R-:W1:Y:S04]  /*03f0*/  LDS R27, [R0+0x80] ;  /* 0x00008000001b7984 */ /* 0x000e680000000800 */
[----:B------:R-:W2:Y:S04]  /*0400*/  LDS R29, [R0+0x100] ;  /* 0x00010000001d7984 */ /* 0x000ea80000000800 */
[----:B------:R-:W3:Y:S04]  /*0410*/  LDS R22, [R0+0x180] ;  /* 0x0001800000167984 */ /* 0x000ee80000000800 */
[----:B------:R-:W-:Y:S04]  /*0420*/  LDS R23, [R0+0x200] ;  /* 0x0002000000177984 */ /* 0x000fe80000000800 */
[----:B------:R-:W4:Y:S04]  /*0430*/  LDS.128 R8, [R2+UR13+0x10] ;  /* 0x0000100d02087984 */ /* 0x000f280008000c00 */
[----:B------:R-:W5:Y:S04]  /*0440*/  LDS R24, [R0+0x280] ;  /* 0x0002800000187984 */ /* 0x000f680000000800 */
[----:B------:R-:W-:Y:S01]  /*0450*/  LDS R26, [R0+0x380] ;  /* 0x00038000001a7984 */ /* 0x000fe20000000800 */
[----:B0-----:R-:W-:-:S03]  /*0460*/  FFMA R12, R12, R28, R25 ;  /* 0x0000001c0c0c7223 */ /* 0x001fc60000000019 */
[----:B------:R-:W-:Y:S01]  /*0470*/  LDS R25, [R0+0x400] ;  /* 0x0004000000197984 */ /* 0x000fe20000000800 */
[----:B-1----:R-:W-:-:S03]  /*0480*/  FFMA R12, R27, R13, R12 ;  /* 0x0000000d1b0c7223 */ /* 0x002fc6000000000c */
[----:B------:R-:W0:Y:S01]  /*0490*/  LDS R27, [R0+0x300] ;  /* 0x00030000001b7984 */ /* 0x000e220000000800 */
[----:B--2---:R-:W-:-:S03]  /*04a0*/  FFMA R29, R29, R14, R12 ;  /* 0x0000000e1d1d7223 */ /* 0x004fc6000000000c */
[----:B------:R-:W-:Y:S01]  /*04b0*/  LDS R28, [R0+0x580] ;  /* 0x00058000001c7984 */ /* 0x000fe20000000800 */
[----:B---3--:R-:W-:-:S03]  /*04c0*/  FFMA R29, R22, R15, R29 ;  /* 0x0000000f161d7223 */ /* 0x008fc6000000001d */
[----:B------:R-:W1:Y:S04]  /*04d0*/  LDS.128 R12, [R2+UR13+0x20] ;  /* 0x0000200d020c7984 */ /* 0x000e680008000c00 */
[----:B------:R-:W2:Y:S01]  /*04e0*/  LDS R22, [R0+0x480] ;  /* 0x0004800000167984 */ /* 0x000ea20000000800 */
[----:B----4-:R-:W-:-:S04]  /*04f0*/  FFMA R23, R8, R23, R29 ;  /* 0x0000001708177223 */ /* 0x010fc8000000001d */
[----:B-----5:R-:W-:Y:S02]  /*0500*/  FFMA R24, R24, R9, R23 ;  /* 0x0000000918187223 */ /* 0x020fe40000000017 */
[----:B------:R-:W3:Y:S02]  /*0510*/  LDS R23, [R0+0x500] ;  /* 0x0005000000177984 */ /* 0x000ee40000000800 */
[----:B0-----:R-:W-:Y:S02]  /*0520*/  FFMA R27, R27, R10, R24 ;  /* 0x0000000a1b1b7223 */ /* 0x001fe40000000018 */
[----:B------:R-:W-:Y:S02]  /*0530*/  LDS R24, [R0+0x680] ;  /* 0x0006800000187984 */ /* 0x000fe40000000800 */
[----:B------:R-:W-:Y:S02]  /*0540*/  FFMA R29, R26, R11, R27 ;  /* 0x0000000b1a1d7223 */ /* 0x000fe4000000001b */
[----:B------:R-:W-:Y:S02]  /*0550*/  LDS R27, [R0+0x600] ;  /* 0x00060000001b7984 */ /* 0x000fe40000000800 */
[----:B-1----:R-:W-:-:S02]  /*0560*/  FFMA R25, R12, R25, R29 ;  /* 0x000000190c197223 */ /* 0x002fc4000000001d */
[----:B------:R-:W0:Y:S02]  /*0570*/  LDS.128 R8, [R2+UR13+0x30] ;  /* 0x0000300d02087984 */ /* 0x000e240008000c00 */
[----:B--2---:R-:W-:Y:S02]  /*0580*/  FFMA R22, R22, R13, R25 ;  /* 0x0000000d16167223 */ /* 0x004fe40000000019 */
[----:B------:R-:W1:Y:S04]  /*0590*/  LDS R25, [R0+0x700] ;  /* 0x0007000000197984 */ /* 0x000e680000000800 */
[----:B------:R-:W2:Y:S01]  /*05a0*/  LDS R26, [R0+0x780] ;  /* 0x00078000001a7984 */ /* 0x000ea20000000800 */
[----:B---3--:R-:W-:-:S03]  /*05b0*/  FFMA R23, R23, R14, R22 ;  /* 0x0000000e17177223 */ /* 0x008fc60000000016 */
[----:B------:R-:W-:Y:S01]  /*05c0*/  LDS R22, [R0+0x880] ;  /* 0x0008800000167984 */ /* 0x000fe20000000800 */
[----:B------:R-:W-:-:S03]  /*05d0*/  FFMA R29, R28, R15, R23 ;  /* 0x0000000f1c1d7223 */ /* 0x000fc60000000017 */
[----:B------:R-:W-:Y:S04]  /*05e0*/  LDS R23, [R0+0x800] ;  /* 0x0008000000177984 */ /* 0x000fe80000000800 */
[----:B------:R-:W3:Y:S04]  /*05f0*/  LDS.128 R12, [R2+UR13+0x40] ;  /* 0x0000400d020c7984 */ /* 0x000ee80008000c00 */
[----:B------:R-:W-:Y:S01]  /*0600*/  LDS R28, [R0+0xb80] ;  /* 0x000b8000001c7984 */ /* 0x000fe20000000800 */
[----:B0-----:R-:W-:-:S04]  /*0610*/  FFMA R27, R8, R27, R29 ;  /* 0x0000001b081b7223 */ /* 0x001fc8000000001d */
[----:B------:R-:W-:Y:S02]  /*0620*/  FFMA R8, R24, R9, R27 ;  /* 0x0000000918087223 */ /* 0x000fe4000000001b */
[----:B------:R-:W0:Y:S02]  /*0630*/  LDS R27, [R0+0x900] ;  /* 0x00090000001b7984 */ /* 0x000e240000000800 */
[----:B-1----:R-:W-:Y:S02]  /*0640*/  FFMA R25, R25, R10, R8 ;  /* 0x0000000a19197223 */ /* 0x002fe40000000008 */
[----:B------:R-:W1:Y:S02]  /*0650*/  LDS R24, [R0+0x980] ;  /* 0x0009800000187984 */ /* 0x000e640000000800 */
[----:B--2---:R-:W-:Y:S02]  /*0660*/  FFMA R29, R26, R11, R25 ;  /* 0x0000000b1a1d7223 */ /* 0x004fe40000000019 */
[----:B------:R-:W-:Y:S04]  /*0670*/  LDS R25, [R0+0xa00] ;  /* 0x000a000000197984 */ /* 0x000fe80000000800 */
[----:B------:R-:W2:Y:S01]  /*0680*/  LDS.128 R8, [R2+UR13+0x50] ;  /* 0x0000500d02087984 */ /* 0x000ea20008000c00 */
[----:B---3--:R-:W-:-:S03]  /*0690*/  FFMA R23, R12, R23, R29 ;  /* 0x000000170c177223 */ /* 0x008fc6000000001d */
[----:B------:R-:W3:Y:S01]  /*06a0*/  LDS R26, [R0+0xa80] ;  /* 0x000a8000001a7984 */ /* 0x000ee20000000800 */
[----:B------:R-:W-:-:S03]  /*06b0*/  FFMA R22, R22, R13, R23 ;  /* 0x0000000d16167223 */ /* 0x000fc60000000017 */
[----:B------:R-:W4:Y:S04]  /*06c0*/  LDS R29, [R0+0xb00] ;  /* 0x000b0000001d7984 */ /* 0x000f280000000800 */
[----:B------:R-:W-:Y:S01]  /*06d0*/  LDS R23, [R0+0xc00] ;  /* 0x000c000000177984 */ /* 0x000fe20000000800 */
[----:B0-----:R-:W-:-:S03]  /*06e0*/  FFMA R27, R27, R14, R22 ;  /* 0x0000000e1b1b7223 */ /* 0x001fc60000000016 */
[----:B------:R-:W-:Y:S01]  /*06f0*/  LDS R22, [R0+0xc80] ;  /* 0x000c800000167984 */ /* 0x000fe20000000800 */
[----:B-1----:R-:W-:-:S03]  /*0700*/  FFMA R27, R24, R15, R27 ;  /* 0x0000000f181b7223 */ /* 0x002fc6000000001b */
[----:B------:R-:W0:Y:S04]  /*0710*/  LDS.128 R12, [R2+UR13+0x60] ;  /* 0x0000600d020c7984 */ /* 0x000e280008000c00 */
[----:B------:R-:W-:Y:S01]  /*0720*/  LDS R24, [R0+0xd80] ;  /* 0x000d800000187984 */ /* 0x000fe20000000800 */
[----:B--2---:R-:W-:-:S03]  /*0730*/  FFMA R25, R8, R25, R27 ;  /* 0x0000001908197223 */ /* 0x004fc6000000001b */
[----:B------:R-:W-:Y:S01]  /*0740*/  LDS R27, [R0+0xe00] ;  /* 0x000e0000001b7984 */ /* 0x000fe20000000800 */
[----:B---3--:R-:W-:-:S03]  /*0750*/  FFMA R26, R26, R9, R25 ;  /* 0x000000091a1a7223 */ /* 0x008fc60000000019 */
[----:B------:R-:W1:Y:S01]  /*0760*/  LDS R25, [R0+0xd00] ;  /* 0x000d000000197984 */ /* 0x000e620000000800 */
[----:B----4-:R-:W-:-:S04]  /*0770*/  FFMA R29, R29, R10, R26 ;  /* 0x0000000a1d1d7223 */ /* 0x010fc8000000001a */
[----:B------:R-:W-:Y:S02]  /*0780*/  FFMA R29, R28, R11, R29 ;  /* 0x0000000b1c1d7223 */ /* 0x000fe4000000001d */
[----:B------:R-:W2:Y:S02]  /*0790*/  LDS.128 R8, [R2+UR13+0x70] ;  /* 0x0000700d02087984 */ /* 0x000ea40008000c00 */
[----:B0-----:R-:W-:Y:S02]  /*07a0*/  FFMA R29, R12, R23, R29 ;  /* 0x000000170c1d7223 */ /* 0x001fe4000000001d */
[----:B------:R-:W0:Y:S02]  /*07b0*/  LDS R12, [R0+0xe80] ;  /* 0x000e8000000c7984 */ /* 0x000e240000000800 */
[----:B------:R-:W-:Y:S02]  /*07c0*/  FFMA R26, R22, R13, R29 ;  /* 0x0000000d161a7223 */ /* 0x000fe4000000001d */
[----:B------:R-:W3:Y:S04]  /*07d0*/  LDS R23, [R0+0xf00] ;  /* 0x000f000000177984 */ /* 0x000ee80000000800 */
[----:B------:R-:W4:Y:S01]  /*07e0*/  LDS R22, [R0+0xf80] ;  /* 0x000f800000167984 */ /* 0x000f220000000800 */
[----:B-1----:R-:W-:-:S04]  /*07f0*/  FFMA R25, R25, R14, R26 ;  /* 0x0000000e19197223 */ /* 0x002fc8000000001a */
[----:B------:R-:W-:-:S04]  /*0800*/  FFMA R15, R24, R15, R25 ;  /* 0x0000000f180f7223 */ /* 0x000fc80000000019 */
[----:B--2---:R-:W-:-:S04]  /*0810*/  FFMA R15, R8, R27, R15 ;  /* 0x0000001b080f7223 */ /* 0x004fc8000000000f */
[----:B0-----:R-:W-:-:S04]  /*0820*/  FFMA R12, R12, R9, R15 ;  /* 0x000000090c0c7223 */ /* 0x001fc8000000000f */
[----:B---3--:R-:W-:-:S04]  /*0830*/  FFMA R23, R23, R10, R12 ;  /* 0x0000000a17177223 */ /* 0x008fc8000000000c */
[----:B----4-:R-:W-:Y:S01]  /*0840*/  FFMA R25, R22, R11, R23 ;  /* 0x0000000b16197223 */ /* 0x010fe20000000017 */
[----:B------:R-:W-:Y:S06]  /*0850*/  BAR.SYNC.DEFER_BLOCKING 0x0 ;  /* 0x0000000000007b1d */ /* 0x000fec0000010000 */
[----:B------:R-:W-:Y:S05]  /*0860*/  BRA.U !UP0, `(.L_x_1) ;  /* 0xfffffff908947547 */ /* 0x000fea000b83ffff */
.L_x_0:
[----:B------:R-:W0:Y:S01]  /*0870*/  LDCU.64 UR6, c[0x0][0x3a8] ;  /* 0x00007500ff0677ac */ /* 0x000e220008000a00 */
[----:B------:R-:W-:Y:S02]  /*0880*/  IADD3 R2, PT, PT, R18, UR9, RZ ;  /* 0x0000000912027c10 */ /* 0x000fe4000fffe0ff */
[----:B------:R-:W-:Y:S01]  /*0890*/  IADD3 R7, PT, PT, R7, UR8, RZ ;  /* 0x0000000807077c10 */ /* 0x000fe2000fffe0ff */
[----:B------:R-:W1:Y:S01]  /*08a0*/  LDCU.64 UR4, c[0x0][0x390] ;  /* 0x00007200ff0477ac */ /* 0x000e620008000a00 */
[----:B------:R-:W-:-:S03]  /*08b0*/  MOV R3, RZ ;  /* 0x000000ff00037202 */ /* 0x000fc60000000f00 */
[----:B0-----:R-:W-:-:S04]  /*08c0*/  IMAD.WIDE.U32 R2, R7, UR6, R2 ;  /* 0x0000000607027c25 */ /* 0x001fc8000f8e0002 */
[----:B------:R-:W-:Y:S01]  /*08d0*/  IMAD R7, R7, UR7, R3 ;  /* 0x0000000707077c24 */ /* 0x000fe2000f8e0203 */
[----:B-1----:R-:W-:-:S04]  /*08e0*/  LEA R4, P0, R2, UR4, 0x2 ;  /* 0x0000000402047c11 */ /* 0x002fc8000f8010ff */
[----:B------:R-:W-:-:S05]  /*08f0*/  LEA.HI.X R5, R2, UR5, R7, 0x2, P0 ;  /* 0x0000000502057c11 */ /* 0x000fca00080f1407 */
[----:B------:R-:W-:Y:S01]  /*0900*/  STG.E desc[UR16][R4.64], R25 ;  /* 0x0000001904007986 */ /* 0x000fe2000c101910 */
[----:B------:R-:W-:Y:S05]  /*0910*/  EXIT ;  /* 0x000000000000794d */ /* 0x000fea0003800000 */
.L_x_2:
[----:B------:R-:W-:-:S00]  /*0920*/  BRA `(.L_x_2) ;  /* 0xfffffffc00fc7947 */ /* 0x000fc0000383ffff */
[----:B------:R-:W-:-:S00]  /*0930*/  NOP ;  /* 0x0000000000007918 */ /* 0x000fc00000000000 */
        /* <DEDUP_REMOVED lines=12> */
.L_x_15:


//--------------------- .text._Z7coalescILj384EEvPKfS1_Pfmmm --------------------------
	.section	.text._Z7coalescILj384EEvPKfS1_Pfmmm,"ax",@progbits
	.align	128
        .global         _Z7coalescILj384EEvPKfS1_Pfmmm
        .type           _Z7coalescILj384EEvPKfS1_Pfmmm,@function
        .size           _Z7coalescILj384EEvPKfS1_Pfmmm,(.L_x_16 - _Z7coalescILj384EEvPKfS1_Pfmmm)
        .other          _Z7coalescILj384EEvPKfS1_Pfmmm,@"STO_CUDA_ENTRY STV_DEFAULT"
_Z7coalescILj384EEvPKfS1_Pfmmm:
.text._Z7coalescILj384EEvPKfS1_Pfmmm:
[----:B------:R-:W-:Y:S01]  /*0000*/  LDC R1, c[0x0][0x37c] ;  /* 0x0000df00ff017b82 */ /* 0x000fe20000000800 */
[----:B------:R-:W0:Y:S07]  /*0010*/  S2R R5, SR_TID.Y ;  /* 0x0000000000057919 */ /* 0x000e2e0000002200 */
[----:B------:R-:W1:Y:S01]  /*0020*/  S2UR UR4, SR_CTAID.X ;  /* 0x00000000000479c3 */ /* 0x000e620000002500 */
[----:B------:R-:W2:Y:S01]  /*0030*/  LDCU.64 UR6, c[0x0][0x398] ;  /* 0x00007300ff0677ac */ /* 0x000ea20008000a00 */
[----:B------:R-:W3:Y:S01]  /*0040*/  S2R R2, SR_TID.X ;  /* 0x0000000000027919 */ /* 0x000ee20000002100 */
[----:B------:R-:W4:Y:S05]  /*0050*/  S2R R3, SR_CTAID.Y ;  /* 0x0000000000037919 */ /* 0x000f2a0000002600 */
[----:B------:R-:W5:Y:S01]  /*0060*/  LDC.64 R10, c[0x0][0x3a8] ;  /* 0x0000ea00ff0a7b82 */ /* 0x000f620000000a00 */
[----:B-1----:R-:W-:Y:S01]  /*0070*/  UIMAD UR4, UR4, 0x180, URZ ;  /* 0x00000180040478a4 */ /* 0x002fe2000f8e02ff */
[----:B0-----:R-:W-:-:S02]  /*0080*/  LOP3.LUT R0, R5, 0xffff, RZ, 0xc0, !PT ;  /* 0x0000ffff05007812 */ /* 0x001fc400078ec0ff */
[----:B---3--:R-:W-:-:S03]  /*0090*/  LOP3.LUT R2, R2, 0xffff, RZ, 0xc0, !PT ;  /* 0x0000ffff02027812 */ /* 0x008fc600078ec0ff */
[----:B------:R-:W-:Y:S02]  /*00a0*/  IMAD R0, R0, 0x2ab, RZ ;  /* 0x000002ab00007824 */ /* 0x000fe400078e02ff */
[----:B------:R-:W-:-:S03]  /*00b0*/  IMAD R2, R2, 0x2ab, RZ ;  /* 0x000002ab02027824 */ /* 0x000fc600078e02ff */
[----:B------:R-:W-:-:S04]  /*00c0*/  SHF.R.U32.HI R0, RZ, 0x12, R0 ;  /* 0x00000012ff007819 */ /* 0x000fc80000011600 */
[----:B------:R-:W-:Y:S02]  /*00d0*/  PRMT R0, R0, 0x9910, RZ ;  /* 0x0000991000007816 */ /* 0x000fe400000000ff */
[----:B------:R-:W-:-:S03]  /*00e0*/  SHF.R.U32.HI R12, RZ, 0x12, R2 ;  /* 0x00000012ff0c7819 */ /* 0x000fc60000011602 */
[----:B------:R-:W-:Y:S01]  /*00f0*/  IMAD R0, R0, 0x180, RZ ;  /* 0x0000018000007824 */ /* 0x000fe200078e02ff */
[----:B------:R-:W-:-:S03]  /*0100*/  LOP3.LUT R12, R12, UR4, RZ, 0xfc, !PT ;  /* 0x000000040c0c7c12 */ /* 0x000fc6000f8efcff */
[----:B------:R-:W-:Y:S01]  /*0110*/  IMAD.MOV R0, RZ, RZ, -R0 ;  /* 0x000000ffff007224 */ /* 0x000fe200078e0a00 */
[----:B-----5:R-:W-:-:S04]  /*0120*/  ISETP.GE.U32.AND P1, PT, R12, R10, PT ;  /* 0x0000000a0c00720c */ /* 0x020fc80003f26070 */
[----:B------:R-:W-:-:S05]  /*0130*/  PRMT R0, R0, 0x7710, RZ ;  /* 0x0000771000007816 */ /* 0x000fca00000000ff */
[----:B------:R-:W-:-:S05]  /*0140*/  IMAD.IADD R0, R0, 0x1, R5 ;  /* 0x0000000100007824 */ /* 0x000fca00078e0205 */
[----:B------:R-:W-:-:S05]  /*0150*/  LOP3.LUT R0, R0, 0xffff, RZ, 0xc0, !PT ;  /* 0x0000ffff00007812 */ /* 0x000fca00078ec0ff */
[----:B----4-:R-:W-:-:S05]  /*0160*/  IMAD R0, R3, 0x180, R0 ;  /* 0x0000018003007824 */ /* 0x010fca00078e0200 */
[----:B--2---:R-:W-:-:S04]  /*0170*/  ISETP.GE.U32.AND P0, PT, R0, UR6, PT ;  /* 0x0000000600007c0c */ /* 0x004fc8000bf06070 */
[----:B------:R-:W-:-:S04]  /*0180*/  ISETP.GE.U32.AND.EX P0, PT, RZ, UR7, PT, P0 ;  /* 0x00000007ff007c0c */ /* 0x000fc8000bf06100 */
[----:B------:R-:W-:-:S13]  /*0190*/  ISETP.GE.U32.OR.EX P0, PT, RZ, R11, P0, P1 ;  /* 0x0000000bff00720c */ /* 0x000fda0000706510 */
[----:B------:R-:W-:Y:S05]  /*01a0*/  @P0 EXIT ;  /* 0x000000000000094d */ /* 0x000fea0003800000 */
[----:B------:R-:W0:Y:S01]  /*01b0*/  LDCU.64 UR8, c[0x0][0x3a0] ;  /* 0x00007400ff0877ac */ /* 0x000e220008000a00 */
[----:B------:R-:W-:Y:S01]  /*01c0*/  IMAD.MOV.U32 R19, RZ, RZ, RZ ;  /* 0x000000ffff137224 */ /* 0x000fe200078e00ff */
[----:B------:R-:W1:Y:S01]  /*01d0*/  LDCU.64 UR10, c[0x0][0x358] ;  /* 0x00006b00ff0a77ac */ /* 0x000e620008000a00 */
[----:B0-----:R-:W-:-:S04]  /*01e0*/  UISETP.NE.U32.AND UP0, UPT, UR8, URZ, UPT ;  /* 0x000000ff0800728c */ /* 0x001fc8000bf05070 */
[----:B------:R-:W-:-:S09]  /*01f0*/  UISETP.NE.AND.EX UP0, UPT, UR9, URZ, UPT, UP0 ;  /* 0x000000ff0900728c */ /* 0x000fd2000bf05300 */
[----:B-1----:R-:W-:Y:S05]  /*0200*/  BRA.U !UP0, `(.L_x_3) ;  /* 0x0000000908f87547 */ /* 0x002fea000b800000 */
[----:B------:R-:W-:Y:S02]  /*0210*/  UISETP.GE.U32.AND UP1, UPT, UR8, 0x8, UPT ;  /* 0x000000080800788c */ /* 0x000fe4000bf26070 */
[C---:B------:R-:W-:Y:S01]  /*0220*/  IMAD.WIDE.U32 R14, R0.reuse, UR8, RZ ;  /* 0x00000008000e7c25 */ /* 0x040fe2000f8e00ff */
[----:B------:R-:W-:Y:S02]  /*0230*/  ULOP3.LUT UR13, UR8, 0x7, URZ, 0xc0, !UPT ;  /* 0x00000007080d7892 */ /* 0x000fe4000f8ec0ff */
[----:B------:R-:W-:Y:S01]  /*0240*/  UISETP.GE.U32.AND.EX UP1, UPT, UR9, URZ, UPT, UP1 ;  /* 0x000000ff0900728c */ /* 0x000fe2000bf26110 */
[----:B------:R-:W-:Y:S01]  /*0250*/  IMAD.MOV.U32 R19, RZ, RZ, RZ ;  /* 0x000000ffff137224 */ /* 0x000fe200078e00ff */
[----:B------:R-:W-:Y:S01]  /*0260*/  UISETP.NE.U32.AND UP0, UPT, UR13, URZ, UPT ;  /* 0x000000ff0d00728c */ /* 0x000fe2000bf05070 */
[----:B------:R-:W-:Y:S01]  /*0270*/  IMAD R2, R0, UR9, R15 ;  /* 0x0000000900027c24 */ /* 0x000fe2000f8e020f */
[----:B------:R-:W-:Y:S01]  /*0280*/  UMOV UR4, URZ ;  /* 0x000000ff00047c82 */ /* 0x000fe20008000000 */
[----:B------:R-:W-:Y:S01]  /*0290*/  UMOV UR5, URZ ;  /* 0x000000ff00057c82 */ /* 0x000fe20008000000 */
[----:B------:R-:W-:-:S03]  /*02a0*/  UISETP.NE.AND.EX UP0, UPT, URZ, URZ, UPT, UP0 ;  /* 0x000000ffff00728c */ /* 0x000fc6000bf05300 */
[----:B------:R-:W-:Y:S08]  /*02b0*/  BRA.U !UP1, `(.L_x_4) ;  /* 0x0000000509047547 */ /* 0x000ff0000b800000 */
[----:B------:R-:W0:Y:S01]  /*02c0*/  LDCU.128 UR16, c[0x0][0x380] ;  /* 0x00007000ff1077ac */ /* 0x000e220008000c00 */
[C-C-:B------:R-:W-:Y:S01]  /*02d0*/  SHF.L.U64.HI R6, R10.reuse, 0x5, R11.reuse ;  /* 0x000000050a067819 */ /* 0x140fe2000001020b */
[----:B------:R-:W-:Y:S01]  /*02e0*/  IMAD.MOV.U32 R19, RZ, RZ, RZ ;  /* 0x000000ffff137224 */ /* 0x000fe200078e00ff */
[C---:B------:R-:W-:Y:S01]  /*02f0*/  SHF.L.U64.HI R8, R10.reuse, 0x2, R11 ;  /* 0x000000020a087819 */ /* 0x040fe2000001020b */
[----:B------:R-:W1:Y:S01]  /*0300*/  LDCU UR5, c[0x0][0x3a4] ;  /* 0x00007480ff0577ac */ /* 0x000e620008000800 */
[----:B------:R-:W-:Y:S01]  /*0310*/  IMAD.SHL.U32 R5, R10, 0x4, RZ ;  /* 0x000000040a057824 */ /* 0x000fe200078e00ff */
[----:B------:R-:W-:-:S07]  /*0320*/  ULOP3.LUT UR4, UR8, 0xfffffff8, URZ, 0xc0, !UPT ;  /* 0xfffffff808047892 */ /* 0x000fce000f8ec0ff */
[----:B------:R-:W-:Y:S01]  /*0330*/  UMOV UR6, UR4 ;  /* 0x0000000400067c82 */ /* 0x000fe20008000000 */
[----:B0-----:R-:W-:Y:S02]  /*0340*/  LEA R7, P1, R14, UR16, 0x2 ;  /* 0x000000100e077c11 */ /* 0x001fe4000f8210ff */
[----:B------:R-:W-:Y:S02]  /*0350*/  LEA R4, P0, R12, UR18, 0x2 ;  /* 0x000000120c047c11 */ /* 0x000fe4000f8010ff */
[----:B------:R-:W-:Y:S01]  /*0360*/  LEA.HI.X R17, R14, UR17, R2, 0x2, P1 ;  /* 0x000000110e117c11 */ /* 0x000fe200088f1402 */
[----:B-1----:R-:W-:Y:S01]  /*0370*/  UMOV UR7, UR5 ;  /* 0x0000000500077c82 */ /* 0x002fe20008000000 */
[----:B------:R-:W-:Y:S02]  /*0380*/  IADD3 R7, P1, PT, R7, 0x10, RZ ;  /* 0x0000001007077810 */ /* 0x000fe40007f3e0ff */
[----:B------:R-:W-:-:S03]  /*0390*/  LEA.HI.X R3, R12, UR19, RZ, 0x2, P0 ;  /* 0x000000130c037c11 */ /* 0x000fc600080f14ff */
[----:B------:R-:W-:-:S08]  /*03a0*/  IMAD.X R17, RZ, RZ, R17, P1 ;  /* 0x000000ffff117224 */ /* 0x000fd000008e0611 */
.L_x_5:
[----:B------:R-:W-:Y:S01]  /*03b0*/  MOV R22, R4 ;  /* 0x0000000400167202 */ /* 0x000fe20000000f00 */
[----:B------:R-:W-:Y:S01]  /*03c0*/  IMAD.MOV.U32 R23, RZ, RZ, R3 ;  /* 0x000000ffff177224 */ /* 0x000fe200078e0003 */
[----:B------:R-:W-:Y:S01]  /*03d0*/  IADD3 R24, P0, PT, R4, R5, RZ ;  /* 0x0000000504187210 */ /* 0x000fe20007f1e0ff */
[----:B------:R-:W-:-:S03]  /*03e0*/  IMAD.MOV.U32 R16, RZ, RZ, R7 ;  /* 0x000000ffff107224 */ /* 0x000fc600078e0007 */
[----:B------:R-:W2:Y:S01]  /*03f0*/  LDG.E R22, desc[UR10][R22.64] ;  /* 0x0000000a16167981 */ /* 0x000ea2000c1e1900 */
[--C-:B------:R-:W-:Y:S01]  /*0400*/  IMAD.X R25, R3, 0x1, R8.reuse, P0 ;  /* 0x0000000103197824 */ /* 0x100fe200000e0608 */
[----:B------:R-:W-:Y:S02]  /*0410*/  IADD3 R26, P0, PT, R24, R5, RZ ;  /* 0x00000005181a7210 */ /* 0x000fe40007f1e0ff */
[----:B------:R-:W3:Y:S04]  /*0420*/  LDG.E R28, desc[UR10][R16.64+-0x8] ;  /* 0xfffff80a101c7981 */ /* 0x000ee8000c1e1900 */
[----:B------:R-:W4:Y:S04]  /*0430*/  LDG.E R29, desc[UR10][R16.64+0x8] ;  /* 0x0000080a101d7981 */ /* 0x000f28000c1e1900 */
[----:B------:R-:W2:Y:S01]  /*0440*/  LDG.E R23, desc[UR10][R16.64+-0x10] ;  /* 0xfffff00a10177981 */ /* 0x000ea2000c1e1900 */
[----:B------:R-:W-:-:S03]  /*0450*/  IMAD.X R27, R25, 0x1, R8, P0 ;  /* 0x00000001191b7824 */ /* 0x000fc600000e0608 */
[----:B------:R-:W5:Y:S04]  /*0460*/  LDG.E R7, desc[UR10][R24.64] ;  /* 0x0000000a18077981 */ /* 0x000f68000c1e1900 */
[----:B------:R-:W3:Y:S04]  /*0470*/  LDG.E R9, desc[UR10][R26.64] ;  /* 0x0000000a1a097981 */ /* 0x000ee8000c1e1900 */
[----:B------:R-:W5:Y:S01]  /*0480*/  LDG.E R24, desc[UR10][R16.64+-0xc] ;  /* 0xfffff40a10187981 */ /* 0x000f62000c1e1900 */
[----:B------:R-:W-:-:S05]  /*0490*/  IADD3 R20, P0, PT, R26, R5, RZ ;  /* 0x000000051a147210 */ /* 0x000fca0007f1e0ff */
[----:B------:R-:W-:Y:S01]  /*04a0*/  IMAD.X R21, R27, 0x1, R8, P0 ;  /* 0x000000011b157824 */ /* 0x000fe200000e0608 */
[----:B------:R-:W-:-:S04]  /*04b0*/  IADD3 R18, P0, PT, R20, R5, RZ ;  /* 0x0000000514127210 */ /* 0x000fc80007f1e0ff */
[----:B------:R-:W4:Y:S01]  /*04c0*/  LDG.E R20, desc[UR10][R20.64] ;  /* 0x0000000a14147981 */ /* 0x000f22000c1e1900 */
[----:B--2---:R-:W-:Y:S01]  /*04d0*/  FFMA R23, R23, R22, R19 ;  /* 0x0000001617177223 */ /* 0x004fe20000000013 */
[--C-:B------:R-:W-:Y:S01]  /*04e0*/  IMAD.X R19, R21, 0x1, R8.reuse, P0 ;  /* 0x0000000115137824 */ /* 0x100fe200000e0608 */
[----:B------:R-:W-:Y:S01]  /*04f0*/  IADD3 R22, P0, PT, R18, R5, RZ ;  /* 0x0000000512167210 */ /* 0x000fe20007f1e0ff */
[----:B------:R-:W2:Y:S04]  /*0500*/  LDG.E R21, desc[UR10][R16.64+0x4] ;  /* 0x0000040a10157981 */ /* 0x000ea8000c1e1900 */
[----:B------:R-:W2:Y:S01]  /*0510*/  LDG.E R18, desc[UR10][R18.64] ;  /* 0x0000000a12127981 */ /* 0x000ea2000c1e1900 */
[----:B-----5:R-:W-:Y:S01]  /*0520*/  FFMA R25, R24, R7, R23 ;  /* 0x0000000718197223 */ /* 0x020fe20000000017 */
[----:B------:R-:W-:-:S02]  /*0530*/  IMAD.X R23, R19, 0x1, R8, P0 ;  /* 0x0000000113177824 */ /* 0x000fc400000e0608 */
[----:B------:R-:W4:Y:S01]  /*0540*/  LDG.E R7, desc[UR10][R16.64+-0x4] ;  /* 0xfffffc0a10077981 */ /* 0x000f22000c1e1900 */
[----:B------:R-:W-:Y:S01]  /*0550*/  IADD3 R24, P0, PT, R22, R5, RZ ;  /* 0x0000000516187210 */ /* 0x000fe20007f1e0ff */
[----:B---3--:R-:W-:Y:S02]  /*0560*/  FFMA R28, R28, R9, R25 ;  /* 0x000000091c1c7223 */ /* 0x008fe40000000019 */
[----:B------:R-:W2:Y:S01]  /*0570*/  LDG.E R9, desc[UR10][R16.64] ;  /* 0x0000000a10097981 */ /* 0x000ea2000c1e1900 */
[----:B------:R-:W-:Y:S02]  /*0580*/  IADD3.X R25, PT, PT, R23, R8, RZ, P0, !PT ;  /* 0x0000000817197210 */ /* 0x000fe400007fe4ff */
[----:B------:R-:W-:Y:S01]  /*0590*/  IADD3 R26, P0, PT, R24, R5, RZ ;  /* 0x00000005181a7210 */ /* 0x000fe20007f1e0ff */
[----:B------:R-:W3:Y:S04]  /*05a0*/  LDG.E R22, desc[UR10][R22.64] ;  /* 0x0000000a16167981 */ /* 0x000ee8000c1e1900 */
[----:B------:R-:W-:Y:S01]  /*05b0*/  IMAD.X R27, R25, 0x1, R8, P0 ;  /* 0x00000001191b7824 */ /* 0x000fe200000e0608 */
[----:B------:R-:W5:Y:S04]  /*05c0*/  LDG.E R24, desc[UR10][R24.64] ;  /* 0x0000000a18187981 */ /* 0x000f68000c1e1900 */
[----:B------:R-:W5:Y:S04]  /*05d0*/  LDG.E R26, desc[UR10][R26.64] ;  /* 0x0000000a1a1a7981 */ /* 0x000f68000c1e1900 */
[----:B------:R0:W5:Y:S01]  /*05e0*/  LDG.E R19, desc[UR10][R16.64+0xc] ;  /* 0x00000c0a10137981 */ /* 0x000162000c1e1900 */
[----:B------:R-:W-:-:S04]  /*05f0*/  UIADD3 UR6, UP1, UPT, UR6, -0x8, URZ ;  /* 0xfffffff806067890 */ /* 0x000fc8000ff3e0ff */
[----:B------:R-:W-:Y:S02]  /*0600*/  UIADD3.X UR7, UPT, UPT, UR7, -0x1, URZ, UP1, !UPT ;  /* 0xffffffff07077890 */ /* 0x000fe40008ffe4ff */
[----:B------:R-:W-:-:S04]  /*0610*/  UISETP.NE.U32.AND UP1, UPT, UR6, URZ, UPT ;  /* 0x000000ff0600728c */ /* 0x000fc8000bf25070 */
[----:B------:R-:W-:Y:S01]  /*0620*/  UISETP.NE.AND.EX UP1, UPT, UR7, URZ, UPT, UP1 ;  /* 0x000000ff0700728c */ /* 0x000fe2000bf25310 */
[----:B------:R-:W-:-:S05]  /*0630*/  LEA R4, P0, R10, R4, 0x5 ;  /* 0x000000040a047211 */ /* 0x000fca00078028ff */
[----:B------:R-:W-:Y:S02]  /*0640*/  IMAD.X R3, R3, 0x1, R6, P0 ;  /* 0x0000000103037824 */ /* 0x000fe400000e0606 */
[----:B----4-:R-:W-:-:S04]  /*0650*/  FFMA R20, R7, R20, R28 ;  /* 0x0000001407147223 */ /* 0x010fc8000000001c */
[----:B--2---:R-:W-:Y:S01]  /*0660*/  FFMA R18, R9, R18, R20 ;  /* 0x0000001209127223 */ /* 0x004fe20000000014 */
[----:B------:R-:W-:-:S03]  /*0670*/  IADD3 R7, P1, PT, R16, 0x20, RZ ;  /* 0x0000002010077810 */ /* 0x000fc60007f3e0ff */
[----:B---3--:R-:W-:-:S04]  /*0680*/  FFMA R18, R21, R22, R18 ;  /* 0x0000001615127223 */ /* 0x008fc80000000012 */
[----:B-----5:R-:W-:Y:S01]  /*0690*/  FFMA R18, R29, R24, R18 ;  /* 0x000000181d127223 */ /* 0x020fe20000000012 */
[----:B0-----:R-:W-:-:S03]  /*06a0*/  IMAD.X R17, RZ, RZ, R17, P1 ;  /* 0x000000ffff117224 */ /* 0x001fc600008e0611 */
[----:B------:R-:W-:Y:S01]  /*06b0*/  FFMA R19, R19, R26, R18 ;  /* 0x0000001a13137223 */ /* 0x000fe20000000012 */
[----:B------:R-:W-:Y:S06]  /*06c0*/  BRA.U UP1, `(.L_x_5) ;  /* 0xfffffffd01387547 */ /* 0x000fec000b83ffff */
.L_x_4:
[----:B------:R-:W-:Y:S05]  /*06d0*/  BRA.U !UP0, `(.L_x_3) ;  /* 0x0000000508c47547 */ /* 0x000fea000b800000 */
[----:B------:R-:W-:Y:S02]  /*06e0*/  UISETP.GE.U32.AND UP1, UPT, UR13, 0x4, UPT ;  /* 0x000000040d00788c */ /* 0x000fe4000bf26070 */
[----:B------:R-:W-:Y:S02]  /*06f0*/  ULOP3.LUT UR12, UR8, 0x3, URZ, 0xc0, !UPT ;  /* 0x00000003080c7892 */ /* 0x000fe4000f8ec0ff */
[----:B------:R-:W-:Y:S02]  /*0700*/  UISETP.GE.U32.AND.EX UP1, UPT, URZ, URZ, UPT, UP1 ;  /* 0x000000ffff00728c */ /* 0x000fe4000bf26110 */
[----:B------:R-:W-:-:S04]  /*0710*/  UISETP.NE.U32.AND UP0, UPT, UR12, URZ, UPT ;  /* 0x000000ff0c00728c */ /* 0x000fc8000bf05070 */
[----:B------:R-:W-:-:S03]  /*0720*/  UISETP.NE.AND.EX UP0, UPT, URZ, URZ, UPT, UP0 ;  /* 0x000000ffff00728c */ /* 0x000fc6000bf05300 */
[----:B------:R-:W-:Y:S08]  /*0730*/  BRA.U !UP1, `(.L_x_6) ;  /* 0x0000000109d47547 */ /* 0x000ff0000b800000 */
[----:B------:R-:W0:Y:S01]  /*0740*/  LDCU.128 UR16, c[0x0][0x380] ;  /* 0x00007000ff1077ac */ /* 0x000e220008000c00 */
[C---:B------:R-:W-:Y:S02]  /*0750*/  IMAD R4, R10.reuse, UR5, RZ ;  /* 0x000000050a047c24 */ /* 0x040fe4000f8e02ff */
[----:B------:R-:W-:Y:S01]  /*0760*/  IMAD.MOV.U32 R13, RZ, RZ, RZ ;  /* 0x000000ffff0d7224 */ /* 0x000fe200078e00ff */
[----:B------:R-:W-:Y:S02]  /*0770*/  UIADD3 UR9, UPT, UPT, UR4, 0x1, URZ ;  /* 0x0000000104097890 */ /* 0x000fe4000fffe0ff */
[----:B------:R-:W-:Y:S01]  /*0780*/  IMAD R5, R11, UR4, R4 ;  /* 0x000000040b057c24 */ /* 0x000fe2000f8e0204 */
[----:B------:R-:W-:Y:S02]  /*0790*/  UIADD3 UR7, UPT, UPT, UR4, 0x2, URZ ;  /* 0x0000000204077890 */ /* 0x000fe4000fffe0ff */
[----:B------:R-:W-:Y:S01]  /*07a0*/  IMAD.WIDE.U32 R16, R10, UR4, R12 ;  /* 0x000000040a107c25 */ /* 0x000fe2000f8e000c */
[----:B------:R-:W-:-:S03]  /*07b0*/  UIADD3 UR6, UPT, UPT, UR4, 0x3, URZ ;  /* 0x0000000304067890 */ /* 0x000fc6000fffe0ff */
[----:B------:R-:W-:-:S04]  /*07c0*/  IMAD.WIDE.U32 R8, R10, UR9, R12 ;  /* 0x000000090a087c25 */ /* 0x000fc8000f8e000c */
[----:B------:R-:W-:Y:S02]  /*07d0*/  IMAD.IADD R5, R17, 0x1, R5 ;  /* 0x0000000111057824 */ /* 0x000fe400078e0205 */
[C---:B------:R-:W-:Y:S01]  /*07e0*/  IMAD R3, R11.reuse, UR9, R9 ;  /* 0x000000090b037c24 */ /* 0x040fe2000f8e0209 */
[----:B0-----:R-:W-:Y:S01]  /*07f0*/  LEA R6, P0, R16, UR18, 0x2 ;  /* 0x0000001210067c11 */ /* 0x001fe2000f8010ff */
[----:B------:R-:W-:Y:S01]  /*0800*/  IMAD.WIDE.U32 R22, R10, UR7, R12 ;  /* 0x000000070a167c25 */ /* 0x000fe2000f8e000c */
[----:B------:R-:W-:Y:S02]  /*0810*/  LEA R4, P1, R8, UR18, 0x2 ;  /* 0x0000001208047c11 */ /* 0x000fe4000f8210ff */
[----:B------:R-:W-:Y:S01]  /*0820*/  LEA.HI.X R7, R16, UR19, R5, 0x2, P0 ;  /* 0x0000001310077c11 */ /* 0x000fe200080f1405 */
[----:B------:R-:W-:Y:S01]  /*0830*/  IMAD.WIDE.U32 R20, R10, UR6, R12 ;  /* 0x000000060a147c25 */ /* 0x000fe2000f8e000c */
[----:B------:R-:W-:Y:S02]  /*0840*/  LEA.HI.X R5, R8, UR19, R3, 0x2, P1 ;  /* 0x0000001308057c11 */ /* 0x000fe400088f1403 */
[----:B------:R-:W-:Y:S01]  /*0850*/  LEA R8, P1, R22, UR18, 0x2 ;  /* 0x0000001216087c11 */ /* 0x000fe2000f8210ff */
[C---:B------:R-:W-:Y:S01]  /*0860*/  IMAD R9, R11.reuse, UR7, R23 ;  /* 0x000000070b097c24 */ /* 0x040fe2000f8e0217 */
[----:B------:R-:W-:Y:S01]  /*0870*/  LEA R16, P2, R20, UR18, 0x2 ;  /* 0x0000001214107c11 */ /* 0x000fe2000f8410ff */
[----:B------:R-:W-:Y:S01]  /*0880*/  IMAD R17, R11, UR6, R21 ;  /* 0x000000060b117c24 */ /* 0x000fe2000f8e0215 */
[----:B------:R-:W-:Y:S01]  /*0890*/  IADD3 R3, P0, PT, R14, UR4, RZ ;  /* 0x000000040e037c10 */ /* 0x000fe2000ff1e0ff */
[----:B------:R-:W2:Y:S01]  /*08a0*/  LDG.E R6, desc[UR10][R6.64] ;  /* 0x0000000a06067981 */ /* 0x000ea2000c1e1900 */
[----:B------:R-:W-:-:S02]  /*08b0*/  LEA.HI.X R9, R22, UR19, R9, 0x2, P1 ;  /* 0x0000001316097c11 */ /* 0x000fc400088f1409 */
[----:B------:R-:W-:Y:S01]  /*08c0*/  IADD3 R22, P1, PT, R14, UR9, RZ ;  /* 0x000000090e167c10 */ /* 0x000fe2000ff3e0ff */
[----:B------:R-:W3:Y:S01]  /*08d0*/  LDG.E R4, desc[UR10][R4.64] ;  /* 0x0000000a04047981 */ /* 0x000ee2000c1e1900 */
[----:B------:R-:W-:Y:S02]  /*08e0*/  LEA.HI.X R17, R20, UR19, R17, 0x2, P2 ;  /* 0x0000001314117c11 */ /* 0x000fe400090f1411 */
[----:B------:R-:W-:Y:S01]  /*08f0*/  IADD3.X R20, PT, PT, R2, UR5, RZ, P0, !PT ;  /* 0x0000000502147c10 */ /* 0x000fe200087fe4ff */
[----:B------:R-:W-:Y:S01]  /*0900*/  IMAD.X R23, RZ, RZ, R2, P1 ;  /* 0x000000ffff177224 */ /* 0x000fe200008e0602 */
[C---:B------:R-:W-:Y:S01]  /*0910*/  LEA R26, P0, R3.reuse, UR16, 0x2 ;  /* 0x00000010031a7c11 */ /* 0x040fe2000f8010ff */
[----:B------:R-:W4:Y:S01]  /*0920*/  LDG.E R8, desc[UR10][R8.64] ;  /* 0x0000000a08087981 */ /* 0x000f22000c1e1900 */
[----:B------:R-:W-:Y:S02]  /*0930*/  LEA R24, P3, R22, UR16, 0x2 ;  /* 0x0000001016187c11 */ /* 0x000fe4000f8610ff */
[----:B------:R-:W-:Y:S01]  /*0940*/  IADD3 R21, P1, PT, R14, UR7, RZ ;  /* 0x000000070e157c10 */ /* 0x000fe2000ff3e0ff */
[----:B------:R-:W5:Y:S01]  /*0950*/  LDG.E R16, desc[UR10][R16.64] ;  /* 0x0000000a10107981 */ /* 0x000f62000c1e1900 */
[----:B------:R-:W-:-:S02]  /*0960*/  LEA.HI.X R27, R3, UR17, R20, 0x2, P0 ;  /* 0x00000011031b7c11 */ /* 0x000fc400080f1414 */
[----:B------:R-:W-:Y:S02]  /*0970*/  IADD3 R18, P2, PT, R14, UR6, RZ ;  /* 0x000000060e127c10 */ /* 0x000fe4000ff5e0ff */
[----:B------:R-:W-:Y:S01]  /*0980*/  LEA.HI.X R25, R22, UR17, R23, 0x2, P3 ;  /* 0x0000001116197c11 */ /* 0x000fe200098f1417 */
[----:B------:R-:W2:Y:S01]  /*0990*/  LDG.E R26, desc[UR10][R26.64] ;  /* 0x0000000a1a1a7981 */ /* 0x000ea2000c1e1900 */
[C---:B------:R-:W-:Y:S01]  /*09a0*/  LEA R22, P0, R21.reuse, UR16, 0x2 ;  /* 0x0000001015167c11 */ /* 0x040fe2000f8010ff */
[----:B------:R-:W-:Y:S01]  /*09b0*/  IMAD.X R3, RZ, RZ, R2, P2 ;  /* 0x000000ffff037224 */ /* 0x000fe200010e0602 */
[----:B------:R-:W-:Y:S01]  /*09c0*/  IADD3.X R28, PT, PT, RZ, R2, RZ, P1, !PT ;  /* 0x00000002ff1c7210 */ /* 0x000fe20000ffe4ff */
[----:B------:R-:W3:Y:S01]  /*09d0*/  LDG.E R24, desc[UR10][R24.64] ;  /* 0x0000000a18187981 */ /* 0x000ee2000c1e1900 */
[----:B------:R-:W-:Y:S02]  /*09e0*/  LEA R20, P3, R18, UR16, 0x2 ;  /* 0x0000001012147c11 */ /* 0x000fe4000f8610ff */
[----:B------:R-:W-:-:S02]  /*09f0*/  LEA.HI.X R23, R21, UR17, R28, 0x2, P0 ;  /* 0x0000001115177c11 */ /* 0x000fc400080f141c */
[----:B------:R-:W-:-:S03]  /*0a00*/  LEA.HI.X R21, R18, UR17, R3, 0x2, P3 ;  /* 0x0000001112157c11 */ /* 0x000fc600098f1403 */
[----:B------:R-:W4:Y:S04]  /*0a10*/  LDG.E R22, desc[UR10][R22.64] ;  /* 0x0000000a16167981 */ /* 0x000f28000c1e1900 */
[----:B------:R-:W5:Y:S01]  /*0a20*/  LDG.E R20, desc[UR10][R20.64] ;  /* 0x0000000a14147981 */ /* 0x000f62000c1e1900 */
[----:B------:R-:W-:Y:S01]  /*0a30*/  UIADD3 UR4, UPT, UPT, UR4, 0x4, URZ ;  /* 0x0000000404047890 */ /* 0x000fe2000fffe0ff */
[----:B------:R-:W-:Y:S01]  /*0a40*/  UMOV UR5, URZ ;  /* 0x000000ff00057c82 */ /* 0x000fe20008000000 */
[----:B--2---:R-:W-:-:S04]  /*0a50*/  FFMA R19, R26, R6, R19 ;  /* 0x000000061a137223 */ /* 0x004fc80000000013 */
[----:B---3--:R-:W-:-:S04]  /*0a60*/  FFMA R19, R24, R4, R19 ;  /* 0x0000000418137223 */ /* 0x008fc80000000013 */
[----:B----4-:R-:W-:-:S04]  /*0a70*/  FFMA R19, R22, R8, R19 ;  /* 0x0000000816137223 */ /* 0x010fc80000000013 */
[----:B-----5:R-:W-:-:S07]  /*0a80*/  FFMA R19, R20, R16, R19 ;  /* 0x0000001014137223 */ /* 0x020fce0000000013 */
.L_x_6:
[----:B------:R-:W-:Y:S05]  /*0a90*/  BRA.U !UP0, `(.L_x_3) ;  /* 0x0000000108d47547 */ /* 0x000fea000b800000 */
[----:B------:R-:W-:Y:S02]  /*0aa0*/  UISETP.NE.U32.AND UP1, UPT, UR12, 0x1, UPT ;  /* 0x000000010c00788c */ /* 0x000fe4000bf25070 */
[----:B------:R-:W-:Y:S02]  /*0ab0*/  ULOP3.LUT UR6, UR8, 0x1, URZ, 0xc0, !UPT ;  /* 0x0000000108067892 */ /* 0x000fe4000f8ec0ff */
[----:B------:R-:W-:Y:S02]  /*0ac0*/  UISETP.NE.AND.EX UP1, UPT, URZ, URZ, UPT, UP1 ;  /* 0x000000ffff00728c */ /* 0x000fe4000bf25310 */
[----:B------:R-:W-:-:S04]  /*0ad0*/  UISETP.NE.U32.AND UP0, UPT, UR6, 0x1, UPT ;  /* 0x000000010600788c */ /* 0x000fc8000bf05070 */
[----:B------:R-:W-:-:S03]  /*0ae0*/  UISETP.NE.U32.AND.EX UP0, UPT, URZ, URZ, UPT, UP0 ;  /* 0x000000ffff00728c */ /* 0x000fc6000bf05100 */
[----:B------:R-:W-:Y:S08]  /*0af0*/  BRA.U !UP1, `(.L_x_7) ;  /* 0x0000000109787547 */ /* 0x000ff0000b800000 */
[----:B------:R-:W0:Y:S01]  /*0b00*/  LDCU.128 UR12, c[0x0][0x380] ;  /* 0x00007000ff0c77ac */ /* 0x000e220008000c00 */
[----:B------:R-:W-:Y:S01]  /*0b10*/  IMAD R4, R10, UR5, RZ ;  /* 0x000000050a047c24 */ /* 0x000fe2000f8e02ff */
[----:B------:R-:W-:Y:S01]  /*0b20*/  IADD3 R5, P0, PT, R14, UR4, RZ ;  /* 0x000000040e057c10 */ /* 0x000fe2000ff1e0ff */
[----:B------:R-:W-:Y:S01]  /*0b30*/  IMAD.MOV.U32 R8, RZ, RZ, R12 ;  /* 0x000000ffff087224 */ /* 0x000fe200078e000c */
[----:B------:R-:W-:Y:S01]  /*0b40*/  UIADD3 UR6, UPT, UPT, UR4, 0x1, URZ ;  /* 0x0000000104067890 */ /* 0x000fe2000fffe0ff */
[----:B------:R-:W-:Y:S01]  /*0b50*/  IMAD.MOV.U32 R9, RZ, RZ, RZ ;  /* 0x000000ffff097224 */ /* 0x000fe200078e00ff */
[----:B------:R-:W-:Y:S01]  /*0b60*/  IADD3.X R16, PT, PT, R2, UR5, RZ, P0, !PT ;  /* 0x0000000502107c10 */ /* 0x000fe200087fe4ff */
[----:B------:R-:W-:Y:S02]  /*0b70*/  IMAD R17, R11, UR4, R4 ;  /* 0x000000040b117c24 */ /* 0x000fe4000f8e0204 */
[----:B------:R-:W-:Y:S01]  /*0b80*/  IMAD.WIDE.U32 R6, R10, UR4, R8 ;  /* 0x000000040a067c25 */ /* 0x000fe2000f8e0008 */
[----:B------:R-:W-:-:S03]  /*0b90*/  IADD3 R3, P0, PT, R14, UR6, RZ ;  /* 0x000000060e037c10 */ /* 0x000fc6000ff1e0ff */
[----:B------:R-:W-:-:S04]  /*0ba0*/  IMAD.WIDE.U32 R8, R10, UR6, R8 ;  /* 0x000000060a087c25 */ /* 0x000fc8000f8e0008 */
[----:B------:R-:W-:Y:S01]  /*0bb0*/  IMAD.IADD R17, R7, 0x1, R17 ;  /* 0x0000000107117824 */ /* 0x000fe200078e0211 */
[----:B0-----:R-:W-:Y:S01]  /*0bc0*/  LEA R4, P1, R5, UR12, 0x2 ;  /* 0x0000000c05047c11 */ /* 0x001fe2000f8210ff */
[----:B------:R-:W-:Y:S01]  /*0bd0*/  IMAD R7, R11, UR6, R9 ;  /* 0x000000060b077c24 */ /* 0x000fe2000f8e0209 */
[----:B------:R-:W-:Y:S01]  /*0be0*/  LEA R20, P3, R8, UR14, 0x2 ;  /* 0x0000000e08147c11 */ /* 0x000fe2000f8610ff */
[----:B------:R-:W-:Y:S01]  /*0bf0*/  IMAD.X R18, RZ, RZ, R2, P0 ;  /* 0x000000ffff127224 */ /* 0x000fe200000e0602 */
[----:B------:R-:W-:Y:S02]  /*0c00*/  LEA.HI.X R5, R5, UR13, R16, 0x2, P1 ;  /* 0x0000000d05057c11 */ /* 0x000fe400088f1410 */
[C---:B------:R-:W-:Y:S02]  /*0c10*/  LEA R22, P1, R6.reuse, UR14, 0x2 ;  /* 0x0000000e06167c11 */ /* 0x040fe4000f8210ff */
[----:B------:R-:W-:Y:S01]  /*0c20*/  LEA R16, P2, R3, UR12, 0x2 ;  /* 0x0000000c03107c11 */ /* 0x000fe2000f8410ff */
[----:B------:R-:W2:Y:S01]  /*0c30*/  LDG.E R4, desc[UR10][R4.64] ;  /* 0x0000000a04047981 */ /* 0x000ea2000c1e1900 */
[----:B------:R-:W-:-:S02]  /*0c40*/  LEA.HI.X R23, R6, UR15, R17, 0x2, P1 ;  /* 0x0000000f06177c11 */ /* 0x000fc400088f1411 */
[----:B------:R-:W-:Y:S02]  /*0c50*/  LEA.HI.X R21, R8, UR15, R7, 0x2, P3 ;  /* 0x0000000f08157c11 */ /* 0x000fe400098f1407 */
[----:B------:R-:W-:Y:S01]  /*0c60*/  LEA.HI.X R17, R3, UR13, R18, 0x2, P2 ;  /* 0x0000000d03117c11 */ /* 0x000fe200090f1412 */
[----:B------:R-:W2:Y:S04]  /*0c70*/  LDG.E R22, desc[UR10][R22.64] ;  /* 0x0000000a16167981 */ /* 0x000ea8000c1e1900 */
[----:B------:R-:W3:Y:S04]  /*0c80*/  LDG.E R16, desc[UR10][R16.64] ;  /* 0x0000000a10107981 */ /* 0x000ee8000c1e1900 */
[----:B------:R-:W3:Y:S01]  /*0c90*/  LDG.E R20, desc[UR10][R20.64] ;  /* 0x0000000a14147981 */ /* 0x000ee2000c1e1900 */
[----:B------:R-:W-:Y:S01]  /*0ca0*/  UIADD3 UR4, UPT, UPT, UR4, 0x2, URZ ;  /* 0x0000000204047890 */ /* 0x000fe2000fffe0ff */
[----:B------:R-:W-:Y:S01]  /*0cb0*/  UMOV UR5, URZ ;  /* 0x000000ff00057c82 */ /* 0x000fe20008000000 */
[----:B--2---:R-:W-:-:S04]  /*0cc0*/  FFMA R19, R4, R22, R19 ;  /* 0x0000001604137223 */ /* 0x004fc80000000013 */
[----:B---3--:R-:W-:-:S07]  /*0cd0*/  FFMA R19, R16, R20, R19 ;  /* 0x0000001410137223 */ /* 0x008fce0000000013 */
.L_x_7:
[----:B------:R-:W-:Y:S05]  /*0ce0*/  BRA.U UP0, `(.L_x_3) ;  /* 0x0000000100407547 */ /* 0x000fea000b800000 */
[----:B------:R-:W0:Y:S01]  /*0cf0*/  LDCU.128 UR12, c[0x0][0x380] ;  /* 0x00007000ff0c77ac */ /* 0x000e220008000c00 */
[----:B------:R-:W-:Y:S01]  /*0d00*/  MOV R4, R12 ;  /* 0x0000000c00047202 */ /* 0x000fe20000000f00 */
[----:B------:R-:W-:Y:S01]  /*0d10*/  IMAD R6, R10, UR5, RZ ;  /* 0x000000050a067c24 */ /* 0x000fe2000f8e02ff */
[----:B------:R-:W-:Y:S01]  /*0d20*/  IADD3 R14, P0, PT, R14, UR4, RZ ;  /* 0x000000040e0e7c10 */ /* 0x000fe2000ff1e0ff */
[----:B------:R-:W-:Y:S02]  /*0d30*/  IMAD.MOV.U32 R5, RZ, RZ, RZ ;  /* 0x000000ffff057224 */ /* 0x000fe400078e00ff */
[----:B------:R-:W-:Y:S01]  /*0d40*/  IMAD R3, R11, UR4, R6 ;  /* 0x000000040b037c24 */ /* 0x000fe2000f8e0206 */
[----:B------:R-:W-:Y:S01]  /*0d50*/  IADD3.X R7, PT, PT, R2, UR5, RZ, P0, !PT ;  /* 0x0000000502077c10 */ /* 0x000fe200087fe4ff */
[----:B------:R-:W-:-:S04]  /*0d60*/  IMAD.WIDE.U32 R4, R10, UR4, R4 ;  /* 0x000000040a047c25 */ /* 0x000fc8000f8e0004 */
[----:B------:R-:W-:Y:S01]  /*0d70*/  IMAD.IADD R3, R5, 0x1, R3 ;  /* 0x0000000105037824 */ /* 0x000fe200078e0203 */
[----:B0-----:R-:W-:Y:S02]  /*0d80*/  LEA R6, P1, R14, UR12, 0x2 ;  /* 0x0000000c0e067c11 */ /* 0x001fe4000f8210ff */
[----:B------:R-:W-:Y:S02]  /*0d90*/  LEA R2, P0, R4, UR14, 0x2 ;  /* 0x0000000e04027c11 */ /* 0x000fe4000f8010ff */
[----:B------:R-:W-:Y:S02]  /*0da0*/  LEA.HI.X R7, R14, UR13, R7, 0x2, P1 ;  /* 0x0000000d0e077c11 */ /* 0x000fe400088f1407 */
[----:B------:R-:W-:-:S03]  /*0db0*/  LEA.HI.X R3, R4, UR15, R3, 0x2, P0 ;  /* 0x0000000f04037c11 */ /* 0x000fc600080f1403 */
[----:B------:R-:W2:Y:S04]  /*0dc0*/  LDG.E R6, desc[UR10][R6.64] ;  /* 0x0000000a06067981 */ /* 0x000ea8000c1e1900 */
[----:B------:R-:W2:Y:S02]  /*0dd0*/  LDG.E R2, desc[UR10][R2.64] ;  /* 0x0000000a02027981 */ /* 0x000ea4000c1e1900 */
[----:B--2---:R-:W-:-:S07]  /*0de0*/  FFMA R19, R6, R2, R19 ;  /* 0x0000000206137223 */ /* 0x004fce0000000013 */
.L_x_3:
[----:B------:R-:W0:Y:S01]  /*0df0*/  LDCU.64 UR4, c[0x0][0x390] ;  /* 0x00007200ff0477ac */ /* 0x000e220008000a00 */
[----:B------:R-:W-:Y:S02]  /*0e00*/  IMAD.MOV.U32 R2, RZ, RZ, R12 ;  /* 0x000000ffff027224 */ /* 0x000fe400078e000c */
[----:B------:R-:W-:Y:S02]  /*0e10*/  IMAD.MOV.U32 R3, RZ, RZ, RZ ;  /* 0x000000ffff037224 */ /* 0x000fe400078e00ff */
[----:B------:R-:W-:-:S04]  /*0e20*/  IMAD.WIDE.U32 R2, R0, R10, R2 ;  /* 0x0000000a00027225 */ /* 0x000fc800078e0002 */
[----:B------:R-:W-:Y:S01]  /*0e30*/  IMAD R11, R0, R11, R3 ;  /* 0x0000000b000b7224 */ /* 0x000fe200078e0203 */
[----:B0-----:R-:W-:-:S04]  /*0e40*/  LEA R4, P0, R2, UR4, 0x2 ;  /* 0x0000000402047c11 */ /* 0x001fc8000f8010ff */
[----:B------:R-:W-:-:S05]  /*0e50*/  LEA.HI.X R5, R2, UR5, R11, 0x2, P0 ;  /* 0x0000000502057c11 */ /* 0x000fca00080f140b */
[----:B------:R-:W-:Y:S01]  /*0e60*/  STG.E desc[UR10][R4.64], R19 ;  /* 0x0000001304007986 */ /* 0x000fe2000c10190a */
[----:B------:R-:W-:Y:S05]  /*0e70*/  EXIT ;  /* 0x000000000000794d */ /* 0x000fea0003800000 */
.L_x_8:
        /* <DEDUP_REMOVED lines=16> */
.L_x_16:


//--------------------- .text._Z5naivePKfS0_Pfmmm --------------------------
	.section	.text._Z5naivePKfS0_Pfmmm,"ax",@progbits
	.align	128
        .global         _Z5naivePKfS0_Pfmmm
        .type           _Z5naivePKfS0_Pfmmm,@function
        .size           _Z5naivePKfS0_Pfmmm,(.L_x_17 - _Z5naivePKfS0_Pfmmm)
        .other          _Z5naivePKfS0_Pfmmm,@"STO_CUDA_ENTRY STV_DEFAULT"
_Z5naivePKfS0_Pfmmm:
.text._Z5naivePKfS0_Pfmmm:
[----:B------:R-:W-:Y:S01]  /*0000*/  LDC R1, c[0x0][0x37c] ;  /* 0x0000df00ff017b82 */ /* 0x000fe20000000800 */
[----:B------:R-:W0:Y:S01]  /*0010*/  S2R R0, SR_CTAID.Y ;  /* 0x0000000000007919 */ /* 0x000e220000002600 */
[----:B------:R-:W1:Y:S06]  /*0020*/  LDCU UR4, c[0x0][0x360] ;  /* 0x00006c00ff0477ac */ /* 0x000e6c0008000800 */
[----:B------:R-:W2:Y:S01]  /*0030*/  LDC.64 R10, c[0x0][0x3a8] ;  /* 0x0000ea00ff0a7b82 */ /* 0x000ea20000000a00 */
[----:B------:R-:W0:Y:S01]  /*0040*/  S2R R3, SR_TID.Y ;  /* 0x0000000000037919 */ /* 0x000e220000002200 */
[----:B------:R-:W0:Y:S01]  /*0050*/  LDCU UR5, c[0x0][0x364] ;  /* 0x00006c80ff0577ac */ /* 0x000e220008000800 */
[----:B------:R-:W1:Y:S01]  /*0060*/  S2R R12, SR_CTAID.X ;  /* 0x00000000000c7919 */ /* 0x000e620000002500 */
[----:B------:R-:W3:Y:S01]  /*0070*/  LDCU.64 UR6, c[0x0][0x398] ;  /* 0x00007300ff0677ac */ /* 0x000ee20008000a00 */
[----:B------:R-:W1:Y:S01]  /*0080*/  S2R R13, SR_TID.X ;  /* 0x00000000000d7919 */ /* 0x000e620000002100 */
[----:B0-----:R-:W-:-:S05]  /*0090*/  IMAD R0, R0, UR5, R3 ;  /* 0x0000000500007c24 */ /* 0x001fca000f8e0203 */
[----:B---3--:R-:W-:Y:S01]  /*00a0*/  ISETP.GE.U32.AND P0, PT, R0, UR6, PT ;  /* 0x0000000600007c0c */ /* 0x008fe2000bf06070 */
[----:B-1----:R-:W-:-:S03]  /*00b0*/  IMAD R12, R12, UR4, R13 ;  /* 0x000000040c0c7c24 */ /* 0x002fc6000f8e020d */
[----:B------:R-:W-:Y:S02]  /*00c0*/  ISETP.GE.U32.AND.EX P0, PT, RZ, UR7, PT, P0 ;  /* 0x00000007ff007c0c */ /* 0x000fe4000bf06100 */
[----:B--2---:R-:W-:-:S04]  /*00d0*/  ISETP.GE.U32.AND P1, PT, R12, R10, PT ;  /* 0x0000000a0c00720c */ /* 0x004fc80003f26070 */
        /* <DEDUP_REMOVED lines=34> */
.L_x_11:
[----:B------:R-:W-:Y:S01]  /*0300*/  IMAD.MOV.U32 R22, RZ, RZ, R4 ;  /* 0x000000ffff167224 */ /* 0x000fe200078e0004 */
[----:B------:R-:W-:Y:S01]  /*0310*/  IADD3 R24, P0, PT, R4, R5, RZ ;  /* 0x0000000504187210 */ /* 0x000fe20007f1e0ff */
[----:B------:R-:W-:Y:S01]  /*0320*/  IMAD.MOV.U32 R23, RZ, RZ, R3 ;  /* 0x000000ffff177224 */ /* 0x000fe200078e0003 */
[----:B------:R-:W-:-:S03]  /*0330*/  MOV R16, R7 ;  /* 0x0000000700107202 */ /* 0x000fc60000000f00 */
[----:B------:R-:W-:Y:S01]  /*0340*/  IMAD.X R25, R3, 0x1, R8, P0 ;  /* 0x0000000103197824 */ /* 0x000fe200000e0608 */
[----:B------:R-:W2:Y:S01]  /*0350*/  LDG.E R22, desc[UR10][R22.64] ;  /* 0x0000000a16167981 */ /* 0x000ea2000c1e1900 */
[----:B------:R-:W-:-:S03]  /*0360*/  IADD3 R26, P0, PT, R24, R5, RZ ;  /* 0x00000005181a7210 */ /* 0x000fc60007f1e0ff */
[----:B------:R-:W3:Y:S04]  /*0370*/  LDG.E R7, desc[UR10][R24.64] ;  /* 0x0000000a18077981 */ /* 0x000ee8000c1e1900 */
[----:B------:R-:W4:Y:S04]  /*0380*/  LDG.E R28, desc[UR10][R16.64+-0x8] ;  /* 0xfffff80a101c7981 */ /* 0x000f28000c1e1900 */
[----:B------:R-:W2:Y:S01]  /*0390*/  LDG.E R23, desc[UR10][R16.64+-0x10] ;  /* 0xfffff00a10177981 */ /* 0x000ea2000c1e1900 */
[----:B------:R-:W-:-:S03]  /*03a0*/  IMAD.X R27, R25, 0x1, R8, P0 ;  /* 0x00000001191b7824 */ /* 0x000fc600000e0608 */
[----:B------:R-:W3:Y:S04]  /*03b0*/  LDG.E R24, desc[UR10][R16.64+-0xc] ;  /* 0xfffff40a10187981 */ /* 0x000ee8000c1e1900 */
[----:B------:R-:W4:Y:S01]  /*03c0*/  LDG.E R9, desc[UR10][R26.64] ;  /* 0x0000000a1a097981 */ /* 0x000f22000c1e1900 */
[----:B------:R-:W-:-:S03]  /*03d0*/  IADD3 R20, P0, PT, R26, R5, RZ ;  /* 0x000000051a147210 */ /* 0x000fc60007f1e0ff */
[----:B------:R-:W5:Y:S01]  /*03e0*/  LDG.E R29, desc[UR10][R16.64+0x8] ;  /* 0x0000080a101d7981 */ /* 0x000f62000c1e1900 */
[----:B------:R-:W-:Y:S02]  /*03f0*/  IADD3.X R21, PT, PT, R27, R8, RZ, P0, !PT ;  /* 0x000000081b157210 */ /* 0x000fe400007fe4ff */
[----:B------:R-:W-:-:S03]  /*0400*/  IADD3 R18, P0, PT, R20, R5, RZ ;  /* 0x0000000514127210 */ /* 0x000fc60007f1e0ff */
[----:B------:R-:W5:Y:S01]  /*0410*/  LDG.E R20, desc[UR10][R20.64] ;  /* 0x0000000a14147981 */ /* 0x000f62000c1e1900 */
[----:B--2---:R-:W-:Y:S01]  /*0420*/  FFMA R23, R23, R22, R19 ;  /* 0x0000001617177223 */ /* 0x004fe20000000013 */
[----:B------:R-:W-:Y:S01]  /*0430*/  IMAD.X R19, R21, 0x1, R8, P0 ;  /* 0x0000000115137824 */ /* 0x000fe200000e0608 */
[----:B------:R-:W-:Y:S01]  /*0440*/  IADD3 R22, P0, PT, R18, R5, RZ ;  /* 0x0000000512167210 */ /* 0x000fe20007f1e0ff */
[----:B------:R-:W2:Y:S01]  /*0450*/  LDG.E R21, desc[UR10][R16.64+0x4] ;  /* 0x0000040a10157981 */ /* 0x000ea2000c1e1900 */
[----:B---3--:R-:W-:-:S03]  /*0460*/  FFMA R25, R24, R7, R23 ;  /* 0x0000000718197223 */ /* 0x008fc60000000017 */
[--C-:B------:R-:W-:Y:S01]  /*0470*/  IMAD.X R23, R19, 0x1, R8.reuse, P0 ;  /* 0x0000000113177824 */ /* 0x100fe200000e0608 */
[----:B------:R-:W5:Y:S01]  /*0480*/  LDG.E R7, desc[UR10][R16.64+-0x4] ;  /* 0xfffffc0a10077981 */ /* 0x000f62000c1e1900 */
[----:B------:R-:W-:Y:S01]  /*0490*/  IADD3 R24, P0, PT, R22, R5, RZ ;  /* 0x0000000516187210 */ /* 0x000fe20007f1e0ff */
[----:B----4-:R-:W-:Y:S02]  /*04a0*/  FFMA R28, R28, R9, R25 ;  /* 0x000000091c1c7223 */ /* 0x010fe40000000019 */
[----:B------:R-:W3:Y:S02]  /*04b0*/  LDG.E R18, desc[UR10][R18.64] ;  /* 0x0000000a12127981 */ /* 0x000ee4000c1e1900 */
[----:B------:R-:W-:Y:S02]  /*04c0*/  IMAD.X R25, R23, 0x1, R8, P0 ;  /* 0x0000000117197824 */ /* 0x000fe400000e0608 */
[----:B------:R-:W3:Y:S01]  /*04d0*/  LDG.E R9, desc[UR10][R16.64] ;  /* 0x0000000a10097981 */ /* 0x000ee2000c1e1900 */
[----:B------:R-:W-:-:S03]  /*04e0*/  IADD3 R26, P0, PT, R24, R5, RZ ;  /* 0x00000005181a7210 */ /* 0x000fc60007f1e0ff */
[----:B------:R-:W2:Y:S02]  /*04f0*/  LDG.E R22, desc[UR10][R22.64] ;  /* 0x0000000a16167981 */ /* 0x000ea4000c1e1900 */
[----:B------:R-:W-:Y:S02]  /*0500*/  IMAD.X R27, R25, 0x1, R8, P0 ;  /* 0x00000001191b7824 */ /* 0x000fe400000e0608 */
[----:B------:R-:W4:Y:S04]  /*0510*/  LDG.E R24, desc[UR10][R24.64] ;  /* 0x0000000a18187981 */ /* 0x000f28000c1e1900 */
[----:B------:R-:W4:Y:S04]  /*0520*/  LDG.E R26, desc[UR10][R26.64] ;  /* 0x0000000a1a1a7981 */ /* 0x000f28000c1e1900 */
[----:B------:R0:W4:Y:S01]  /*0530*/  LDG.E R19, desc[UR10][R16.64+0xc] ;  /* 0x00000c0a10137981 */ /* 0x000122000c1e1900 */
[----:B------:R-:W-:-:S04]  /*0540*/  UIADD3 UR6, UP1, UPT, UR6, -0x8, URZ ;  /* 0xfffffff806067890 */ /* 0x000fc8000ff3e0ff */
[----:B------:R-:W-:Y:S02]  /*0550*/  UIADD3.X UR7, UPT, UPT, UR7, -0x1, URZ, UP1, !UPT ;  /* 0xffffffff07077890 */ /* 0x000fe40008ffe4ff */
[----:B------:R-:W-:-:S04]  /*0560*/  UISETP.NE.U32.AND UP1, UPT, UR6, URZ, UPT ;  /* 0x000000ff0600728c */ /* 0x000fc8000bf25070 */
[----:B------:R-:W-:Y:S01]  /*0570*/  UISETP.NE.AND.EX UP1, UPT, UR7, URZ, UPT, UP1 ;  /* 0x000000ff0700728c */ /* 0x000fe2000bf25310 */
[----:B------:R-:W-:-:S05]  /*0580*/  LEA R4, P0, R10, R4, 0x5 ;  /* 0x000000040a047211 */ /* 0x000fca00078028ff */
[----:B------:R-:W-:Y:S02]  /*0590*/  IMAD.X R3, R3, 0x1, R6, P0 ;  /* 0x0000000103037824 */ /* 0x000fe400000e0606 */
[----:B-----5:R-:W-:-:S04]  /*05a0*/  FFMA R20, R7, R20, R28 ;  /* 0x0000001407147223 */ /* 0x020fc8000000001c */
[----:B---3--:R-:W-:-:S04]  /*05b0*/  FFMA R18, R9, R18, R20 ;  /* 0x0000001209127223 */ /* 0x008fc80000000014 */
[----:B--2---:R-:W-:Y:S01]  /*05c0*/  FFMA R18, R21, R22, R18 ;  /* 0x0000001615127223 */ /* 0x004fe20000000012 */
[----:B------:R-:W-:-:S03]  /*05d0*/  IADD3 R7, P1, PT, R16, 0x20, RZ ;  /* 0x0000002010077810 */ /* 0x000fc60007f3e0ff */
[----:B----4-:R-:W-:Y:S01]  /*05e0*/  FFMA R18, R29, R24, R18 ;  /* 0x000000181d127223 */ /* 0x010fe20000000012 */
[----:B0-----:R-:W-:-:S03]  /*05f0*/  IADD3.X R17, PT, PT, RZ, R17, RZ, P1, !PT ;  /* 0x00000011ff117210 */ /* 0x001fc60000ffe4ff */
[----:B------:R-:W-:Y:S01]  /*0600*/  FFMA R19, R19, R26, R18 ;  /* 0x0000001a13137223 */ /* 0x000fe20000000012 */
[----:B------:R-:W-:Y:S06]  /*0610*/  BRA.U UP1, `(.L_x_11) ;  /* 0xfffffffd01387547 */ /* 0x000fec000b83ffff */
.L_x_10:
        /* <DEDUP_REMOVED lines=60> */
.L_x_12:
        /* <DEDUP_REMOVED lines=17> */
[----:B------:R-:W-:Y:S01]  /*0af0*/  IMAD.WIDE.U32 R8, R10, UR6, R8 ;  /* 0x000000060a087c25 */ /* 0x000fe2000f8e0008 */
[----:B------:R-:W-:-:S03]  /*0b00*/  IADD3 R17, PT, PT, R7, R17, RZ ;  /* 0x0000001107117210 */ /* 0x000fc60007ffe0ff */
[----:B------:R-:W-:Y:S01]  /*0b10*/  IMAD R7, R11, UR6, R9 ;  /* 0x000000060b077c24 */ /* 0x000fe2000f8e0209 */
[C---:B0-----:R-:W-:Y:S01]  /*0b20*/  LEA R4, P1, R5.reuse, UR12, 0x2 ;  /* 0x0000000c05047c11 */ /* 0x041fe2000f8210ff */
[----:B------:R-:W-:Y:S01]  /*0b30*/  IMAD.X R18, RZ, RZ, R2, P0 ;  /* 0x000000ffff127224 */ /* 0x000fe200000e0602 */
[----:B------:R-:W-:Y:S02]  /*0b40*/  LEA R20, P3, R8, UR14, 0x2 ;  /* 0x0000000e08147c11 */ /* 0x000fe4000f8610ff */
        /* <DEDUP_REMOVED lines=14> */
.L_x_13:
[----:B------:R-:W-:Y:S05]  /*0c30*/  BRA.U UP0, `(.L_x_9) ;  /* 0x0000000100407547 */ /* 0x000fea000b800000 */
[----:B------:R-:W0:Y:S01]  /*0c40*/  LDCU.128 UR12, c[0x0][0x380] ;  /* 0x00007000ff0c77ac */ /* 0x000e220008000c00 */
[----:B------:R-:W-:Y:S01]  /*0c50*/  IMAD R6, R10, UR5, RZ ;  /* 0x000000050a067c24 */ /* 0x000fe2000f8e02ff */
[----:B------:R-:W-:Y:S01]  /*0c60*/  IADD3 R14, P0, PT, R14, UR4, RZ ;  /* 0x000000040e0e7c10 */ /* 0x000fe2000ff1e0ff */
[----:B------:R-:W-:Y:S02]  /*0c70*/  IMAD.MOV.U32 R4, RZ, RZ, R12 ;  /* 0x000000ffff047224 */ /* 0x000fe400078e000c */
[----:B------:R-:W-:Y:S01]  /*0c80*/  IMAD.MOV.U32 R5, RZ, RZ, RZ ;  /* 0x000000ffff057224 */ /* 0x000fe200078e00ff */
[----:B------:R-:W-:Y:S01]  /*0c90*/  IADD3.X R7, PT, PT, R2, UR5, RZ, P0, !PT ;  /* 0x0000000502077c10 */ /* 0x000fe200087fe4ff */
[----:B------:R-:W-:Y:S02]  /*0ca0*/  IMAD R3, R11, UR4, R6 ;  /* 0x000000040b037c24 */ /* 0x000fe4000f8e0206 */
[----:B------:R-:W-:-:S05]  /*0cb0*/  IMAD.WIDE.U32 R4, R10, UR4, R4 ;  /* 0x000000040a047c25 */ /* 0x000fca000f8e0004 */
[----:B------:R-:W-:Y:S02]  /*0cc0*/  IADD3 R3, PT, PT, R5, R3, RZ ;  /* 0x0000000305037210 */ /* 0x000fe40007ffe0ff */
[----:B0-----:R-:W-:Y:S02]  /*0cd0*/  LEA R6, P1, R14, UR12, 0x2 ;  /* 0x0000000c0e067c11 */ /* 0x001fe4000f8210ff */
[----:B------:R-:W-:Y:S02]  /*0ce0*/  LEA R2, P0, R4, UR14, 0x2 ;  /* 0x0000000e04027c11 */ /* 0x000fe4000f8010ff */
[----:B------:R-:W-:Y:S02]  /*0cf0*/  LEA.HI.X R7, R14, UR13, R7, 0x2, P1 ;  /* 0x0000000d0e077c11 */ /* 0x000fe400088f1407 */
[----:B------:R-:W-:-:S03]  /*0d00*/  LEA.HI.X R3, R4, UR15, R3, 0x2, P0 ;  /* 0x0000000f04037c11 */ /* 0x000fc600080f1403 */
[----:B------:R-:W2:Y:S04]  /*0d10*/  LDG.E R6, desc[UR10][R6.64] ;  /* 0x0000000a06067981 */ /* 0x000ea8000c1e1900 */
[----:B------:R-:W2:Y:S02]  /*0d20*/  LDG.E R2, desc[UR10][R2.64] ;  /* 0x0000000a02027981 */ /* 0x000ea4000c1e1900 */
[----:B--2---:R-:W-:-:S07]  /*0d30*/  FFMA R19, R6, R2, R19 ;  /* 0x0000000206137223 */ /* 0x004fce0000000013 */
.L_x_9:
        /* <DEDUP_REMOVED lines=9> */
.L_x_14:
        /* <DEDUP_REMOVED lines=11> */
.L_x_17:


//--------------------- .nv.shared._Z10shared_memILj32EEvPKfS1_Pfmmm --------------------------
	.section	.nv.shared._Z10shared_memILj32EEvPKfS1_Pfmmm,"aw",@nobits
	.sectionflags	@""
	.align	4
.nv.shared._Z10shared_memILj32EEvPKfS1_Pfmmm:
	.zero		9216


//--------------------- .nv.shared.reserved.0     --------------------------
	.section	.nv.shared.reserved.0,"aw",@nobits
	.weak		__nv_reservedSMEM_offset_0_alias
	.size		__nv_reservedSMEM_offset_0_alias, 0, 64
	.other		__nv_reservedSMEM_offset_0_alias,@"STO_CUDA_RESERVED_SHARED STV_DEFAULT"
__nv_reservedSMEM_offset_0_alias:
	.zero		0
	.zero		64


//--------------------- .nv.constant0._Z10shared_memILj32EEvPKfS1_Pfmmm --------------------------
	.section	.nv.constant0._Z10shared_memILj32EEvPKfS1_Pfmmm,"a",@progbits
	.sectionflags	@""
	.align	4
.nv.constant0._Z10shared_memILj32EEvPKfS1_Pfmmm:
	.zero		944


//--------------------- .nv.constant0._Z7coalescILj384EEvPKfS1_Pfmmm --------------------------
	.section	.nv.constant0._Z7coalescILj384EEvPKfS1_Pfmmm,"a",@progbits
	.sectionflags	@""
	.align	4
.nv.constant0._Z7coalescILj384EEvPKfS1_Pfmmm:
	.zero		944


//--------------------- .nv.constant0._Z5naivePKfS0_Pfmmm --------------------------
	.section	.nv.constant0._Z5naivePKfS0_Pfmmm,"a",@progbits
	.sectionflags	@""
	.align	4
.nv.constant0._Z5naivePKfS0_Pfmmm:
	.zero		944


//--------------------- SYMBOLS --------------------------

	.type		.nv.reservedSmem.offset0,@object
	.size		.nv.reservedSmem.offset0,0x4
	.type		.nv.reservedSmem.cap,@object
	.size		.nv.reservedSmem.cap,0x4
